// auto-generated by cutlass_sweep.gemm — config: {"arch": "sm_100", "cluster_m": 2, "cluster_n": 2, "dtype": "fp16", "dtype_b": "fp16", "layout": "tn", "stages": 2, "tile_k": 64, "tile_m": 128, "tile_n": 128}
#include "cutlass/cutlass.h"
#include "cutlass/gemm/collective/collective_builder.hpp"
#include "cutlass/gemm/device/gemm_universal_adapter.h"
#include "cutlass/gemm/kernel/gemm_universal.hpp"
#include "cutlass/epilogue/collective/collective_builder.hpp"

using ElemA = cutlass::half_t;
using ElemB = cutlass::half_t;
using ElemCD = cutlass::half_t;
using Acc  = float;
using TileShape    = cute::Shape<cute::_128, cute::_128, cute::_64>;
using ClusterShape = cute::Shape<cute::_2, cute::_2, cute::_1>;

using CollectiveEpilogue = typename cutlass::epilogue::collective::CollectiveBuilder<
    cutlass::arch::Sm100, cutlass::arch::OpClassTensorOp,
    TileShape, ClusterShape,
    cutlass::epilogue::collective::EpilogueTileAuto,
    Acc, Acc,
    ElemCD, cutlass::layout::RowMajor, 128 / cutlass::sizeof_bits<ElemCD>::value,
    ElemCD, cutlass::layout::RowMajor, 128 / cutlass::sizeof_bits<ElemCD>::value,
    cutlass::epilogue::collective::EpilogueScheduleAuto
  >::CollectiveOp;

using CollectiveMainloop = typename cutlass::gemm::collective::CollectiveBuilder<
    cutlass::arch::Sm100, cutlass::arch::OpClassTensorOp,
    ElemA, cutlass::layout::ColumnMajor, 128 / cutlass::sizeof_bits<ElemA>::value,
    ElemB, cutlass::layout::RowMajor, 128 / cutlass::sizeof_bits<ElemB>::value,
    Acc,
    TileShape, ClusterShape,
    cutlass::gemm::collective::StageCount<2>,
    cutlass::gemm::collective::KernelScheduleAuto
  >::CollectiveOp;

using GemmKernel = cutlass::gemm::kernel::GemmUniversal<
    cute::Shape<int,int,int,int>,
    CollectiveMainloop,
    CollectiveEpilogue
>;
using Gemm = cutlass::gemm::device::GemmUniversalAdapter<GemmKernel>;

// Force the device kernel symbol into the cubin without needing a host main.
auto* _anchor = &cutlass::device_kernel<GemmKernel>;


// ===== COMPILED SASS (sm_100a) =====

	.target	sm_100a

	.elftype	@"ET_EXEC"


//--------------------- .note.nv.tkinfo           --------------------------
	.section	.note.nv.tkinfo,"",@"SHT_NOTE"
	.sectionflags	@"SHF_NOTE_NV_TKINFO"
	.tkinfo
        /*0018*/ 	.word	0x00000002
        /*0030*/ 	.string	""
        /*0030*/ 	.string	"ptxas"
        /*0030*/ 	.string	"Cuda compilation tools, release 13.0, V13.0.88"
        /*0030*/ 	.string	"Build cuda_13.0.r13.0/compiler.36424714_0"
        /*0030*/ 	.string	"-arch sm_100a -m 64 "



//--------------------- .note.nv.cuinfo           --------------------------
	.section	.note.nv.cuinfo,"",@"SHT_NOTE"
	.sectionflags	@"SHF_NOTE_NV_CUINFO"
        /*0018*/ 	.short	0x0002
        /*001a*/ 	.short	0x0064
        /*001c*/ 	.short	0x0082
	.zero		2


//--------------------- .nv.info                  --------------------------
	.section	.nv.info,"",@"SHT_CUDA_INFO"
	.align	4


	//----- nvinfo : EIATTR_REGCOUNT
	.align		4
        /*0000*/ 	.byte	0x04, 0x2f
        /*0002*/ 	.short	(.L_19 - .L_18)
	.align		4
.L_18:
        /*0004*/ 	.word	index@(_ZN7cutlass13device_kernelINS_4gemm6kernel13GemmUniversalIN4cute5tupleIJiiiiEEENS1_10collective13CollectiveMmaINS1_35MainloopSm100TmaUmmaWarpSpecializedILi2ELi2ELi4ENS5_IJNS4_1CILi2EEESB_NSA_ILi1EEEEEEEENS5_IJNSA_ILi128EEESF_NSA_ILi64EEEEEENS_6half_tENS5_IJSC_llEEESI_SJ_NS4_8TiledMMAINS4_8MMA_AtomIJNS4_26SM100_MMA_F16BF16_2x1SM_SSISI_SI_fLi128ELi128ELNS4_4UMMA5MajorE1ELSO_1ELNSN_7ScaleInE0ELSP_0EEEEEENS4_6LayoutINS5_IJSC_SC_SC_EEENS5_IJNSA_ILi0EEESU_SU_EEEEENS5_IJNS4_10UnderscoreESX_SX_EEEEENS4_28SM100_TMA_2SM_LOAD_MULTICASTENS4_14ComposedLayoutINS4_7SwizzleILi3ELi4ELi3EEENS4_18smem_ptr_flag_bitsILi16EEENSS_INS5_IJSG_NSA_ILi8EEEEEENS5_IJSC_SG_EEEEEEEvNS4_8identityENS4_18SM100_TMA_2SM_LOADES1A_vS1B_EENS_8epilogue10collective18CollectiveEpilogueINS1E_23Sm100TmaWarpSpecializedILi4ELi2ELi16ELb1ELb0EEEJNS5_IJSG_SF_SG_EEENS5_IJNSS_ISG_SC_EENSS_INS5_IJNSA_ILi16EEESB_EEES18_EEEEESI_NS5_IJlSC_lEEESI_S1P_NS1E_6fusion15FusionCallbacksIS1I_NS1Q_17LinearCombinationISI_fSI_fLNS_15FloatRoundStyleE2EEES1J_S1O_JEEENS4_5SM1004TMEM4LOAD26SM100_TMEM_LOAD_32dp32b16xENS4_13SM90_TMA_LOADENS11_INS12_ILi1ELi4ELi3EEES15_NSS_INS5_IJS16_S1L_EEENS5_IJS1L_SC_EEEEEEENS4_39AutoVectorizingCopyWithAssumedAlignmentILi128EEENS4_14SM90_TMA_STOREES25_S27_S27_EEEvvEEEEvNT_6ParamsE)
        /*0008*/ 	.word	0x0000005b


	//----- nvinfo : EIATTR_FRAME_SIZE
	.align		4
.L_19:
        /*000c*/ 	.byte	0x04, 0x11
        /*000e*/ 	.short	(.L_21 - .L_20)
	.align		4
.L_20:
        /*0010*/ 	.word	index@($__internal_2_$__cuda_sm10x_tcgen05_guardrail_trap_unallocated_columns_being_dealloced)
        /*0014*/ 	.word	0x00000000


	//----- nvinfo : EIATTR_FRAME_SIZE
	.align		4
.L_21:
        /*0018*/ 	.byte	0x04, 0x11
        /*001a*/ 	.short	(.L_23 - .L_22)
	.align		4
.L_22:
        /*001c*/ 	.word	index@($__internal_1_$__cuda_sm10x_tcgen05_guardrail_trap_phase_invalid_during_alloc)
        /*0020*/ 	.word	0x00000000


	//----- nvinfo : EIATTR_FRAME_SIZE
	.align		4
.L_23:
        /*0024*/ 	.byte	0x04, 0x11
        /*0026*/ 	.short	(.L_25 - .L_24)
	.align		4
.L_24:
        /*0028*/ 	.word	index@($__internal_0_$__cuda_sm10x_tcgen05_guardrail_trap_col_being_dealloced_not_returned_by_alloc)
        /*002c*/ 	.word	0x00000000


	//----- nvinfo : EIATTR_FRAME_SIZE
	.align		4
.L_25:
        /*0030*/ 	.byte	0x04, 0x11
        /*0032*/ 	.short	(.L_27 - .L_26)
	.align		4
.L_26:
        /*0034*/ 	.word	index@(_ZN7cutlass13device_kernelINS_4gemm6kernel13GemmUniversalIN4cute5tupleIJiiiiEEENS1_10collective13CollectiveMmaINS1_35MainloopSm100TmaUmmaWarpSpecializedILi2ELi2ELi4ENS5_IJNS4_1CILi2EEESB_NSA_ILi1EEEEEEEENS5_IJNSA_ILi128EEESF_NSA_ILi64EEEEEENS_6half_tENS5_IJSC_llEEESI_SJ_NS4_8TiledMMAINS4_8MMA_AtomIJNS4_26SM100_MMA_F16BF16_2x1SM_SSISI_SI_fLi128ELi128ELNS4_4UMMA5MajorE1ELSO_1ELNSN_7ScaleInE0ELSP_0EEEEEENS4_6LayoutINS5_IJSC_SC_SC_EEENS5_IJNSA_ILi0EEESU_SU_EEEEENS5_IJNS4_10UnderscoreESX_SX_EEEEENS4_28SM100_TMA_2SM_LOAD_MULTICASTENS4_14ComposedLayoutINS4_7SwizzleILi3ELi4ELi3EEENS4_18smem_ptr_flag_bitsILi16EEENSS_INS5_IJSG_NSA_ILi8EEEEEENS5_IJSC_SG_EEEEEEEvNS4_8identityENS4_18SM100_TMA_2SM_LOADES1A_vS1B_EENS_8epilogue10collective18CollectiveEpilogueINS1E_23Sm100TmaWarpSpecializedILi4ELi2ELi16ELb1ELb0EEEJNS5_IJSG_SF_SG_EEENS5_IJNSS_ISG_SC_EENSS_INS5_IJNSA_ILi16EEESB_EEES18_EEEEESI_NS5_IJlSC_lEEESI_S1P_NS1E_6fusion15FusionCallbacksIS1I_NS1Q_17LinearCombinationISI_fSI_fLNS_15FloatRoundStyleE2EEES1J_S1O_JEEENS4_5SM1004TMEM4LOAD26SM100_TMEM_LOAD_32dp32b16xENS4_13SM90_TMA_LOADENS11_INS12_ILi1ELi4ELi3EEES15_NSS_INS5_IJS16_S1L_EEENS5_IJS1L_SC_EEEEEEENS4_39AutoVectorizingCopyWithAssumedAlignmentILi128EEENS4_14SM90_TMA_STOREES25_S27_S27_EEEvvEEEEvNT_6ParamsE)
        /*0038*/ 	.word	0x00000000


	//----- nvinfo : EIATTR_MIN_STACK_SIZE
	.align		4
.L_27:
        /*003c*/ 	.byte	0x04, 0x12
        /*003e*/ 	.short	(.L_29 - .L_28)
	.align		4
.L_28:
        /*0040*/ 	.word	index@(_ZN7cutlass13device_kernelINS_4gemm6kernel13GemmUniversalIN4cute5tupleIJiiiiEEENS1_10collective13CollectiveMmaINS1_35MainloopSm100TmaUmmaWarpSpecializedILi2ELi2ELi4ENS5_IJNS4_1CILi2EEESB_NSA_ILi1EEEEEEEENS5_IJNSA_ILi128EEESF_NSA_ILi64EEEEEENS_6half_tENS5_IJSC_llEEESI_SJ_NS4_8TiledMMAINS4_8MMA_AtomIJNS4_26SM100_MMA_F16BF16_2x1SM_SSISI_SI_fLi128ELi128ELNS4_4UMMA5MajorE1ELSO_1ELNSN_7ScaleInE0ELSP_0EEEEEENS4_6LayoutINS5_IJSC_SC_SC_EEENS5_IJNSA_ILi0EEESU_SU_EEEEENS5_IJNS4_10UnderscoreESX_SX_EEEEENS4_28SM100_TMA_2SM_LOAD_MULTICASTENS4_14ComposedLayoutINS4_7SwizzleILi3ELi4ELi3EEENS4_18smem_ptr_flag_bitsILi16EEENSS_INS5_IJSG_NSA_ILi8EEEEEENS5_IJSC_SG_EEEEEEEvNS4_8identityENS4_18SM100_TMA_2SM_LOADES1A_vS1B_EENS_8epilogue10collective18CollectiveEpilogueINS1E_23Sm100TmaWarpSpecializedILi4ELi2ELi16ELb1ELb0EEEJNS5_IJSG_SF_SG_EEENS5_IJNSS_ISG_SC_EENSS_INS5_IJNSA_ILi16EEESB_EEES18_EEEEESI_NS5_IJlSC_lEEESI_S1P_NS1E_6fusion15FusionCallbacksIS1I_NS1Q_17LinearCombinationISI_fSI_fLNS_15FloatRoundStyleE2EEES1J_S1O_JEEENS4_5SM1004TMEM4LOAD26SM100_TMEM_LOAD_32dp32b16xENS4_13SM90_TMA_LOADENS11_INS12_ILi1ELi4ELi3EEES15_NSS_INS5_IJS16_S1L_EEENS5_IJS1L_SC_EEEEEEENS4_39AutoVectorizingCopyWithAssumedAlignmentILi128EEENS4_14SM90_TMA_STOREES25_S27_S27_EEEvvEEEEvNT_6ParamsE)
        /*0044*/ 	.word	0x00000000
.L_29:


//--------------------- .nv.compat                --------------------------
	.section	.nv.compat,"",@"SHT_CUDA_COMPAT_INFO"
	.align	4
        /*0000*/ 	.byte	0x02, 0x09, 0x01, 0x00, 0x02, 0x02, 0x02, 0x00, 0x02, 0x05, 0x05, 0x00, 0x03, 0x07, 0x01, 0x01
        /*0010*/ 	.byte	0x02, 0x03, 0x01, 0x00, 0x02, 0x06, 0x01, 0x00, 0x04, 0x0b, 0x08, 0x00, 0x09, 0x00, 0x00, 0x00
        /*0020*/ 	.byte	0x00, 0x00, 0x00, 0x00


//--------------------- .nv.info._ZN7cutlass13device_kernelINS_4gemm6kernel13GemmUniversalIN4cute5tupleIJiiiiEEENS1_10collective13CollectiveMmaINS1_35MainloopSm100TmaUmmaWarpSpecializedILi2ELi2ELi4ENS5_IJNS4_1CILi2EEESB_NSA_ILi1EEEEEEEENS5_IJNSA_ILi128EEESF_NSA_ILi64EEEEEENS_6half_tENS5_IJSC_llEEESI_SJ_NS4_8TiledMMAINS4_8MMA_AtomIJNS4_26SM100_MMA_F16BF16_2x1SM_SSISI_SI_fLi128ELi128ELNS4_4UMMA5MajorE1ELSO_1ELNSN_7ScaleInE0ELSP_0EEEEEENS4_6LayoutINS5_IJSC_SC_SC_EEENS5_IJNSA_ILi0EEESU_SU_EEEEENS5_IJNS4_10UnderscoreESX_SX_EEEEENS4_28SM100_TMA_2SM_LOAD_MULTICASTENS4_14ComposedLayoutINS4_7SwizzleILi3ELi4ELi3EEENS4_18smem_ptr_flag_bitsILi16EEENSS_INS5_IJSG_NSA_ILi8EEEEEENS5_IJSC_SG_EEEEEEEvNS4_8identityENS4_18SM100_TMA_2SM_LOADES1A_vS1B_EENS_8epilogue10collective18CollectiveEpilogueINS1E_23Sm100TmaWarpSpecializedILi4ELi2ELi16ELb1ELb0EEEJNS5_IJSG_SF_SG_EEENS5_IJNSS_ISG_SC_EENSS_INS5_IJNSA_ILi16EEESB_EEES18_EEEEESI_NS5_IJlSC_lEEESI_S1P_NS1E_6fusion15FusionCallbacksIS1I_NS1Q_17LinearCombinationISI_fSI_fLNS_15FloatRoundStyleE2EEES1J_S1O_JEEENS4_5SM1004TMEM4LOAD26SM100_TMEM_LOAD_32dp32b16xENS4_13SM90_TMA_LOADENS11_INS12_ILi1ELi4ELi3EEES15_NSS_INS5_IJS16_S1L_EEENS5_IJS1L_SC_EEEEEEENS4_39AutoVectorizingCopyWithAssumedAlignmentILi128EEENS4_14SM90_TMA_STOREES25_S27_S27_EEEvvEEEEvNT_6ParamsE --------------------------
	.section	.nv.info._ZN7cutlass13device_kernelINS_4gemm6kernel13GemmUniversalIN4cute5tupleIJiiiiEEENS1_10collective13CollectiveMmaINS1_35MainloopSm100TmaUmmaWarpSpecializedILi2ELi2ELi4ENS5_IJNS4_1CILi2EEESB_NSA_ILi1EEEEEEEENS5_IJNSA_ILi128EEESF_NSA_ILi64EEEEEENS_6half_tENS5_IJSC_llEEESI_SJ_NS4_8TiledMMAINS4_8MMA_AtomIJNS4_26SM100_MMA_F16BF16_2x1SM_SSISI_SI_fLi128ELi128ELNS4_4UMMA5MajorE1ELSO_1ELNSN_7ScaleInE0ELSP_0EEEEEENS4_6LayoutINS5_IJSC_SC_SC_EEENS5_IJNSA_ILi0EEESU_SU_EEEEENS5_IJNS4_10UnderscoreESX_SX_EEEEENS4_28SM100_TMA_2SM_LOAD_MULTICASTENS4_14ComposedLayoutINS4_7SwizzleILi3ELi4ELi3EEENS4_18smem_ptr_flag_bitsILi16EEENSS_INS5_IJSG_NSA_ILi8EEEEEENS5_IJSC_SG_EEEEEEEvNS4_8identityENS4_18SM100_TMA_2SM_LOADES1A_vS1B_EENS_8epilogue10collective18CollectiveEpilogueINS1E_23Sm100TmaWarpSpecializedILi4ELi2ELi16ELb1ELb0EEEJNS5_IJSG_SF_SG_EEENS5_IJNSS_ISG_SC_EENSS_INS5_IJNSA_ILi16EEESB_EEES18_EEEEESI_NS5_IJlSC_lEEESI_S1P_NS1E_6fusion15FusionCallbacksIS1I_NS1Q_17LinearCombinationISI_fSI_fLNS_15FloatRoundStyleE2EEES1J_S1O_JEEENS4_5SM1004TMEM4LOAD26SM100_TMEM_LOAD_32dp32b16xENS4_13SM90_TMA_LOADENS11_INS12_ILi1ELi4ELi3EEES15_NSS_INS5_IJS16_S1L_EEENS5_IJS1L_SC_EEEEEEENS4_39AutoVectorizingCopyWithAssumedAlignmentILi128EEENS4_14SM90_TMA_STOREES25_S27_S27_EEEvvEEEEvNT_6ParamsE,"",@"SHT_CUDA_INFO"
	.sectionflags	@""
	.align	4


	//----- nvinfo : EIATTR_CUDA_API_VERSION
	.align		4
        /*0000*/ 	.byte	0x04, 0x37
        /*0002*/ 	.short	(.L_31 - .L_30)
.L_30:
        /*0004*/ 	.word	0x00000082


	//----- nvinfo : EIATTR_KPARAM_INFO
	.align		4
.L_31:
        /*0008*/ 	.byte	0x04, 0x17
        /*000a*/ 	.short	(.L_33 - .L_32)
.L_32:
        /*000c*/ 	.word	0x00000000
        /*0010*/ 	.short	0x0000
        /*0012*/ 	.short	0x0000
        /*0014*/ 	.byte	0x00, 0xf0, 0x01, 0x20


	//----- nvinfo : EIATTR_AT_ENTRY_FRAGMENTS
	.align		4
.L_33:
        /*0018*/ 	.byte	0x04, 0x4f
        /*001a*/ 	.short	(.L_35 - .L_34)


	//   ....[0]....
.L_34:
        /*001c*/ 	.word	0x00000007


	//----- nvinfo : EIATTR_RESERVED_SMEM_USED
	.align		4
.L_35:
        /*0020*/ 	.byte	0x01, 0x41
	.zero		2


	//----- nvinfo : EIATTR_SPARSE_MMA_MASK
	.align		4
        /*0024*/ 	.byte	0x03, 0x50
        /*0026*/ 	.short	0x0000


	//----- nvinfo : EIATTR_TCGEN05_2CTA_USED
	.align		4
        /*0028*/ 	.byte	0x01, 0x52
	.zero		2


	//----- nvinfo : EIATTR_MAXREG_COUNT
	.align		4
        /*002c*/ 	.byte	0x03, 0x1b
        /*002e*/ 	.short	0x00ff


	//----- nvinfo : EIATTR_NUM_BARRIERS
	.align		4
        /*0030*/ 	.byte	0x02, 0x4c
        /*0032*/ 	.byte	0x07
	.zero		1


	//----- nvinfo : EIATTR_EXTERNS
	.align		4
        /*0034*/ 	.byte	0x04, 0x0f
        /*0036*/ 	.short	(.L_37 - .L_36)


	//   ....[0]....
	.align		4
.L_36:
        /*0038*/ 	.word	index@(__assertfail)


	//----- nvinfo : EIATTR_MERCURY_ISA_VERSION
	.align		4
.L_37:
        /*003c*/ 	.byte	0x03, 0x5f
        /*003e*/ 	.short	0x0101


	//----- nvinfo : EIATTR_INT_WARP_WIDE_INSTR_OFFSETS
	.align		4
        /*0040*/ 	.byte	0x04, 0x31
        /*0042*/ 	.short	(.L_39 - .L_38)


	//   ....[0]....
.L_38:
        /*0044*/ 	.word	0x00000d10


	//   ....[1]....
        /*0048*/ 	.word	0x00000db0


	//   ....[2]....
        /*004c*/ 	.word	0x00002200


	//   ....[3]....
        /*0050*/ 	.word	0x00003fa0


	//   ....[4]....
        /*0054*/ 	.word	0x00003fc0


	//   ....[5]....
        /*0058*/ 	.word	0x00003ff0


	//   ....[6]....
        /*005c*/ 	.word	0x000048f0


	//   ....[7]....
        /*0060*/ 	.word	0x00004910


	//   ....[8]....
        /*0064*/ 	.word	0x000049e0


	//   ....[9]....
        /*0068*/ 	.word	0x00004ac0


	//   ....[10]....
        /*006c*/ 	.word	0x00004ae0


	//   ....[11]....
        /*0070*/ 	.word	0x00004ba0


	//   ....[12]....
        /*0074*/ 	.word	0x00004ca0


	//   ....[13]....
        /*0078*/ 	.word	0x00004cc0


	//   ....[14]....
        /*007c*/ 	.word	0x00004df0


	//   ....[15]....
        /*0080*/ 	.word	0x00004f70


	//   ....[16]....
        /*0084*/ 	.word	0x00004f80


	//   ....[17]....
        /*0088*/ 	.word	0x000050a0


	//----- nvinfo : EIATTR_COOP_GROUP_MASK_REGIDS
	.align		4
.L_39:
        /*008c*/ 	.byte	0x04, 0x29
        /*008e*/ 	.short	(.L_41 - .L_40)


	//   ....[0]....
.L_40:
        /*0090*/ 	.word	0xffffffff


	//   ....[1]....
        /*0094*/ 	.word	0xffffffff


	//   ....[2]....
        /*0098*/ 	.word	0xffffffff


	//   ....[3]....
        /*009c*/ 	.word	0xffffffff


	//   ....[4]....
        /*00a0*/ 	.word	0xffffffff


	//   ....[5]....
        /*00a4*/ 	.word	0xffffffff


	//   ....[6]....
        /*00a8*/ 	.word	0xffffffff


	//   ....[7]....
        /*00ac*/ 	.word	0xffffffff


	//   ....[8]....
        /*00b0*/ 	.word	0xffffffff


	//   ....[9]....
        /*00b4*/ 	.word	0xffffffff


	//   ....[10]....
        /*00b8*/ 	.word	0xffffffff


	//   ....[11]....
        /*00bc*/ 	.word	0xffffffff


	//   ....[12]....
        /*00c0*/ 	.word	0xffffffff


	//   ....[13]....
        /*00c4*/ 	.word	0xffffffff


	//----- nvinfo : EIATTR_COOP_GROUP_INSTR_OFFSETS
	.align		4
.L_41:
        /*00c8*/ 	.byte	0x04, 0x28
        /*00ca*/ 	.short	(.L_43 - .L_42)


	//   ....[0]....
.L_42:
        /*00cc*/ 	.word	0x000000c0


	//   ....[1]....
        /*00d0*/ 	.word	0x00000500


	//   ....[2]....
        /*00d4*/ 	.word	0x00000680


	//   ....[3]....
        /*00d8*/ 	.word	0x00000810


	//   ....[4]....
        /*00dc*/ 	.word	0x00000900


	//   ....[5]....
        /*00e0*/ 	.word	0x00000a60


	//   ....[6]....
        /*00e4*/ 	.word	0x00000bf0


	//   ....[7]....
        /*00e8*/ 	.word	0x00000e30


	//   ....[8]....
        /*00ec*/ 	.word	0x000020e0


	//   ....[9]....
        /*00f0*/ 	.word	0x00002da0


	//   ....[10]....
        /*00f4*/ 	.word	0x00003270


	//   ....[11]....
        /*00f8*/ 	.word	0x000032a0


	//   ....[12]....
        /*00fc*/ 	.word	0x00003ea0


	//   ....[13]....
        /*0100*/ 	.word	0x000040b0


	//----- nvinfo : EIATTR_VRC_CTA_INIT_COUNT
	.align		4
.L_43:
        /*0104*/ 	.byte	0x02, 0x4a
        /*0106*/ 	.byte	0x80
	.zero		1


	//----- nvinfo : EIATTR_SYSCALL_OFFSETS
	.align		4
        /*0108*/ 	.byte	0x04, 0x46
        /*010a*/ 	.short	(.L_45 - .L_44)


	//   ....[0]....
.L_44:
        /*010c*/ 	.word	0x00005bd0


	//   ....[1]....
        /*0110*/ 	.word	0x00005cc0


	//   ....[2]....
        /*0114*/ 	.word	0x00006400


	//   ....[3]....
        /*0118*/ 	.word	0x00006d20


	//   ....[4]....
        /*011c*/ 	.word	0x000075e0


	//   ....[5]....
        /*0120*/ 	.word	0x00007ea0


	//----- nvinfo : EIATTR_MBARRIER_INSTR_OFFSETS
	.align		4
.L_45:
        /*0124*/ 	.byte	0x04, 0x39
        /*0126*/ 	.short	(.L_47 - .L_46)


	//   ....[0]....
.L_46:
        /*0128*/ 	.word	0x00000630
        /*012c*/ 	.word	0x000000ff
        /*0130*/ 	.word	0x00000000
        /*0134*/ 	.short	0x0100
        /*0136*/ 	.byte	0x07
	.zero		1


	//   ....[1]....
        /*0138*/ 	.word	0x00000640
        /*013c*/ 	.word	0x000000ff
        /*0140*/ 	.word	0x00000010
        /*0144*/ 	.short	0x0100
        /*0146*/ 	.byte	0x07
	.zero		1


	//   ....[2]....
        /*0148*/ 	.word	0x00000650
        /*014c*/ 	.word	0x000000ff
        /*0150*/ 	.word	0x00000008
        /*0154*/ 	.short	0x0100
        /*0156*/ 	.byte	0x07
	.zero		1


	//   ....[3]....
        /*0158*/ 	.word	0x00000660
        /*015c*/ 	.word	0x000000ff
        /*0160*/ 	.word	0x00000018
        /*0164*/ 	.short	0x0100
        /*0166*/ 	.byte	0x07
	.zero		1


	//   ....[4]....
        /*0168*/ 	.word	0x00000780
        /*016c*/ 	.word	0x000000ff
        /*0170*/ 	.word	0x00000020
        /*0174*/ 	.short	0x0100
        /*0176*/ 	.byte	0x07
	.zero		1


	//   ....[5]....
        /*0178*/ 	.word	0x00000790
        /*017c*/ 	.word	0x000000ff
        /*0180*/ 	.word	0x00000040
        /*0184*/ 	.short	0x0100
        /*0186*/ 	.byte	0x07
	.zero		1


	//   ....[6]....
        /*0188*/ 	.word	0x000007a0
        /*018c*/ 	.word	0x000000ff
        /*0190*/ 	.word	0x00000028
        /*0194*/ 	.short	0x0100
        /*0196*/ 	.byte	0x07
	.zero		1


	//   ....[7]....
        /*0198*/ 	.word	0x000007b0
        /*019c*/ 	.word	0x000000ff
        /*01a0*/ 	.word	0x00000048
        /*01a4*/ 	.short	0x0100
        /*01a6*/ 	.byte	0x07
	.zero		1


	//   ....[8]....
        /*01a8*/ 	.word	0x000007c0
        /*01ac*/ 	.word	0x000000ff
        /*01b0*/ 	.word	0x00000030
        /*01b4*/ 	.short	0x0100
        /*01b6*/ 	.byte	0x07
	.zero		1


	//   ....[9]....
        /*01b8*/ 	.word	0x000007d0
        /*01bc*/ 	.word	0x000000ff
        /*01c0*/ 	.word	0x00000050
        /*01c4*/ 	.short	0x0100
        /*01c6*/ 	.byte	0x07
	.zero		1


	//   ....[10]....
        /*01c8*/ 	.word	0x000007e0
        /*01cc*/ 	.word	0x000000ff
        /*01d0*/ 	.word	0x00000038
        /*01d4*/ 	.short	0x0100
        /*01d6*/ 	.byte	0x07
	.zero		1


	//   ....[11]....
        /*01d8*/ 	.word	0x000007f0
        /*01dc*/ 	.word	0x000000ff
        /*01e0*/ 	.word	0x00000058
        /*01e4*/ 	.short	0x0100
        /*01e6*/ 	.byte	0x07
	.zero		1


	//   ....[12]....
        /*01e8*/ 	.word	0x000008d0
        /*01ec*/ 	.word	0x000000ff
        /*01f0*/ 	.word	0x00000060
        /*01f4*/ 	.short	0x0100
        /*01f6*/ 	.byte	0x06
	.zero		1


	//   ....[13]....
        /*01f8*/ 	.word	0x000008e0
        /*01fc*/ 	.word	0x000000ff
        /*0200*/ 	.word	0x00000068
        /*0204*/ 	.short	0x0100
        /*0206*/ 	.byte	0x06
	.zero		1


	//   ....[14]....
        /*0208*/ 	.word	0x00000a10
        /*020c*/ 	.word	0x000000ff
        /*0210*/ 	.word	0x00000070
        /*0214*/ 	.short	0x0100
        /*0216*/ 	.byte	0x06
	.zero		1


	//   ....[15]....
        /*0218*/ 	.word	0x00000a20
        /*021c*/ 	.word	0x000000ff
        /*0220*/ 	.word	0x00000080
        /*0224*/ 	.short	0x0100
        /*0226*/ 	.byte	0x06
	.zero		1


	//   ....[16]....
        /*0228*/ 	.word	0x00000a30
        /*022c*/ 	.word	0x000000ff
        /*0230*/ 	.word	0x00000078
        /*0234*/ 	.short	0x0100
        /*0236*/ 	.byte	0x06
	.zero		1


	//   ....[17]....
        /*0238*/ 	.word	0x00000a40
        /*023c*/ 	.word	0x000000ff
        /*0240*/ 	.word	0x00000088
        /*0244*/ 	.short	0x0100
        /*0246*/ 	.byte	0x06
	.zero		1


	//   ....[18]....
        /*0248*/ 	.word	0x00000b60
        /*024c*/ 	.word	0x000000ff
        /*0250*/ 	.word	0x00000090
        /*0254*/ 	.short	0x0100
        /*0256*/ 	.byte	0x07
	.zero		1


	//   ....[19]....
        /*0258*/ 	.word	0x00000b70
        /*025c*/ 	.word	0x000000ff
        /*0260*/ 	.word	0x000000b0
        /*0264*/ 	.short	0x0100
        /*0266*/ 	.byte	0x07
	.zero		1


	//   ....[20]....
        /*0268*/ 	.word	0x00000b80
        /*026c*/ 	.word	0x000000ff
        /*0270*/ 	.word	0x00000098
        /*0274*/ 	.short	0x0100
        /*0276*/ 	.byte	0x07
	.zero		1


	//   ....[21]....
        /*0278*/ 	.word	0x00000b90
        /*027c*/ 	.word	0x000000ff
        /*0280*/ 	.word	0x000000b8
        /*0284*/ 	.short	0x0100
        /*0286*/ 	.byte	0x07
	.zero		1


	//   ....[22]....
        /*0288*/ 	.word	0x00000ba0
        /*028c*/ 	.word	0x000000ff
        /*0290*/ 	.word	0x000000a0
        /*0294*/ 	.short	0x0100
        /*0296*/ 	.byte	0x07
	.zero		1


	//   ....[23]....
        /*0298*/ 	.word	0x00000bb0
        /*029c*/ 	.word	0x000000ff
        /*02a0*/ 	.word	0x000000c0
        /*02a4*/ 	.short	0x0100
        /*02a6*/ 	.byte	0x07
	.zero		1


	//   ....[24]....
        /*02a8*/ 	.word	0x00000bc0
        /*02ac*/ 	.word	0x000000ff
        /*02b0*/ 	.word	0x000000a8
        /*02b4*/ 	.short	0x0100
        /*02b6*/ 	.byte	0x07
	.zero		1


	//   ....[25]....
        /*02b8*/ 	.word	0x00000bd0
        /*02bc*/ 	.word	0x000000ff
        /*02c0*/ 	.word	0x000000c8
        /*02c4*/ 	.short	0x0100
        /*02c6*/ 	.byte	0x07
	.zero		1


	//   ....[26]....
        /*02c8*/ 	.word	0x00000cc0
        /*02cc*/ 	.word	0x000000ff
        /*02d0*/ 	.word	0x000000d0
        /*02d4*/ 	.short	0x0100
        /*02d6*/ 	.byte	0x06
	.zero		1


	//   ....[27]....
        /*02d8*/ 	.word	0x00000cd0
        /*02dc*/ 	.word	0x000000ff
        /*02e0*/ 	.word	0x000000e0
        /*02e4*/ 	.short	0x0100
        /*02e6*/ 	.byte	0x06
	.zero		1


	//   ....[28]....
        /*02e8*/ 	.word	0x00000ce0
        /*02ec*/ 	.word	0x000000ff
        /*02f0*/ 	.word	0x000000d8
        /*02f4*/ 	.short	0x0100
        /*02f6*/ 	.byte	0x06
	.zero		1


	//   ....[29]....
        /*02f8*/ 	.word	0x00000cf0
        /*02fc*/ 	.word	0x000000ff
        /*0300*/ 	.word	0x000000e8
        /*0304*/ 	.short	0x0100
        /*0306*/ 	.byte	0x06
	.zero		1


	//   ....[30]....
        /*0308*/ 	.word	0x00000df0
        /*030c*/ 	.word	0x000000ff
        /*0310*/ 	.word	0x000000f0
        /*0314*/ 	.short	0x0100
        /*0316*/ 	.byte	0x05
	.zero		1


	//   ....[31]....
        /*0318*/ 	.word	0x000018c0
        /*031c*/ 	.word	0x00000003
        /*0320*/ 	.word	0x000000e0
        /*0324*/ 	.short	0x010a
        /*0326*/ 	.byte	0xff
	.zero		1


	//   ....[32]....
        /*0328*/ 	.word	0x000018f0
        /*032c*/ 	.word	0x00000003
        /*0330*/ 	.word	0x000000d0
        /*0334*/ 	.short	0x0101
        /*0336*/ 	.byte	0xff
	.zero		1


	//   ....[33]....
        /*0338*/ 	.word	0x000019f0
        /*033c*/ 	.word	0x000000ff
        /*0340*/ 	.word	0x00000010
        /*0344*/ 	.short	0x010a
        /*0346*/ 	.byte	0x08
	.zero		1


	//   ....[34]....
        /*0348*/ 	.word	0x00001ac0
        /*034c*/ 	.word	0x000000ff
        /*0350*/ 	.word	0x00000010
        /*0354*/ 	.short	0x010a
        /*0356*/ 	.byte	0x21
	.zero		1


	//   ....[35]....
        /*0358*/ 	.word	0x00001c70
        /*035c*/ 	.word	0x000000ff
        /*0360*/ 	.word	0x00000010
        /*0364*/ 	.short	0x010a
        /*0366*/ 	.byte	0x08
	.zero		1


	//   ....[36]....
        /*0368*/ 	.word	0x00001d80
        /*036c*/ 	.word	0x000000ff
        /*0370*/ 	.word	0x00000068
        /*0374*/ 	.short	0x0101
        /*0376*/ 	.byte	0x04
	.zero		1


	//   ....[37]....
        /*0378*/ 	.word	0x00001da0
        /*037c*/ 	.word	0x000000ff
        /*0380*/ 	.word	0x00000010
        /*0384*/ 	.short	0x010a
        /*0386*/ 	.byte	0x08
	.zero		1


	//   ....[38]....
        /*0388*/ 	.word	0x00001e20
        /*038c*/ 	.word	0x000000ff
        /*0390*/ 	.word	0x00000010
        /*0394*/ 	.short	0x010a
        /*0396*/ 	.byte	0x11
	.zero		1


	//   ....[39]....
        /*0398*/ 	.word	0x00001fb0
        /*039c*/ 	.word	0x000000ff
        /*03a0*/ 	.word	0x00000010
        /*03a4*/ 	.short	0x010a
        /*03a6*/ 	.byte	0x08
	.zero		1


	//   ....[40]....
        /*03a8*/ 	.word	0x00002110
        /*03ac*/ 	.word	0x00000002
        /*03b0*/ 	.word	0x00000070
        /*03b4*/ 	.short	0x010a
        /*03b6*/ 	.byte	0xff
	.zero		1


	//   ....[41]....
        /*03b8*/ 	.word	0x000021d0
        /*03bc*/ 	.word	0x00000002
        /*03c0*/ 	.word	0x00000000
        /*03c4*/ 	.short	0x0101
        /*03c6*/ 	.byte	0xff
	.zero		1


	//   ....[42]....
        /*03c8*/ 	.word	0x00002730
        /*03cc*/ 	.word	0x000000ff
        /*03d0*/ 	.word	0x00000000
        /*03d4*/ 	.short	0x010a
        /*03d6*/ 	.byte	0x04
	.zero		1


	//   ....[43]....
        /*03d8*/ 	.word	0x000027d0
        /*03dc*/ 	.word	0x00000000
        /*03e0*/ 	.word	0x00000000
        /*03e4*/ 	.short	0x010a
        /*03e6*/ 	.byte	0xff
	.zero		1


	//   ....[44]....
        /*03e8*/ 	.word	0x00002900
        /*03ec*/ 	.word	0x00000000
        /*03f0*/ 	.word	0x000000d0
        /*03f4*/ 	.short	0x010a
        /*03f6*/ 	.byte	0xff
	.zero		1


	//   ....[45]....
        /*03f8*/ 	.word	0x00002970
        /*03fc*/ 	.word	0x00000004
        /*0400*/ 	.word	0x00000000
        /*0404*/ 	.short	0x0101
        /*0406*/ 	.byte	0xff
	.zero		1


	//   ....[46]....
        /*0408*/ 	.word	0x00002990
        /*040c*/ 	.word	0x000000ff
        /*0410*/ 	.word	0x00000080
        /*0414*/ 	.short	0x010a
        /*0416*/ 	.byte	0x05
	.zero		1


	//   ....[47]....
        /*0418*/ 	.word	0x00002ab0
        /*041c*/ 	.word	0x00000000
        /*0420*/ 	.word	0x00000070
        /*0424*/ 	.short	0x010a
        /*0426*/ 	.byte	0xff
	.zero		1


	//   ....[48]....
        /*0428*/ 	.word	0x00002bb0
        /*042c*/ 	.word	0x00000000
        /*0430*/ 	.word	0x00000000
        /*0434*/ 	.short	0x0101
        /*0436*/ 	.byte	0xff
	.zero		1


	//   ....[49]....
        /*0438*/ 	.word	0x00002c40
        /*043c*/ 	.word	0x000000ff
        /*0440*/ 	.word	0x00000080
        /*0444*/ 	.short	0x0106
        /*0446*/ 	.byte	0x05
	.zero		1


	//   ....[50]....
        /*0448*/ 	.word	0x00002c60
        /*044c*/ 	.word	0x000000ff
        /*0450*/ 	.word	0x00000080
        /*0454*/ 	.short	0x010a
        /*0456*/ 	.byte	0x05
	.zero		1


	//   ....[51]....
        /*0458*/ 	.word	0x00002cf0
        /*045c*/ 	.word	0x000000ff
        /*0460*/ 	.word	0x00000080
        /*0464*/ 	.short	0x0106
        /*0466*/ 	.byte	0x04
	.zero		1


	//   ....[52]....
        /*0468*/ 	.word	0x00002d30
        /*046c*/ 	.word	0x00000000
        /*0470*/ 	.word	0x00000080
        /*0474*/ 	.short	0x010a
        /*0476*/ 	.byte	0xff
	.zero		1


	//   ....[53]....
        /*0478*/ 	.word	0x00002f70
        /*047c*/ 	.word	0x000000ff
        /*0480*/ 	.word	0x00000008
        /*0484*/ 	.short	0x010a
        /*0486*/ 	.byte	0x04
	.zero		1


	//   ....[54]....
        /*0488*/ 	.word	0x00002f90
        /*048c*/ 	.word	0x000000ff
        /*0490*/ 	.word	0x00000008
        /*0494*/ 	.short	0x010a
        /*0496*/ 	.byte	0x04
	.zero		1


	//   ....[55]....
        /*0498*/ 	.word	0x00003120
        /*049c*/ 	.word	0x000000ff
        /*04a0*/ 	.word	0x00000008
        /*04a4*/ 	.short	0x010a
        /*04a6*/ 	.byte	0x04
	.zero		1


	//   ....[56]....
        /*04a8*/ 	.word	0x00003140
        /*04ac*/ 	.word	0x000000ff
        /*04b0*/ 	.word	0x00000008
        /*04b4*/ 	.short	0x010a
        /*04b6*/ 	.byte	0x04
	.zero		1


	//   ....[57]....
        /*04b8*/ 	.word	0x00003200
        /*04bc*/ 	.word	0x000000ff
        /*04c0*/ 	.word	0x00000000
        /*04c4*/ 	.short	0x0101
        /*04c6*/ 	.byte	0x05
	.zero		1


	//   ....[58]....
        /*04c8*/ 	.word	0x00003520
        /*04cc*/ 	.word	0x00000000
        /*04d0*/ 	.word	0x00000070
        /*04d4*/ 	.short	0x010a
        /*04d6*/ 	.byte	0xff
	.zero		1


	//   ....[59]....
        /*04d8*/ 	.word	0x000035e0
        /*04dc*/ 	.word	0x00000000
        /*04e0*/ 	.word	0x00000000
        /*04e4*/ 	.short	0x0101
        /*04e6*/ 	.byte	0xff
	.zero		1


	//   ....[60]....
        /*04e8*/ 	.word	0x000036a0
        /*04ec*/ 	.word	0x000000ff
        /*04f0*/ 	.word	0x00000000
        /*04f4*/ 	.short	0x010a
        /*04f6*/ 	.byte	0x06
	.zero		1


	//   ....[61]....
        /*04f8*/ 	.word	0x000036b0
        /*04fc*/ 	.word	0x000000ff
        /*0500*/ 	.word	0x000000b0
        /*0504*/ 	.short	0x010a
        /*0506*/ 	.byte	0x07
	.zero		1


	//   ....[62]....
        /*0508*/ 	.word	0x00003760
        /*050c*/ 	.word	0x000000ff
        /*0510*/ 	.word	0x00000000
        /*0514*/ 	.short	0x010a
        /*0516*/ 	.byte	0x06
	.zero		1


	//   ....[63]....
        /*0518*/ 	.word	0x00003890
        /*051c*/ 	.word	0x000000ff
        /*0520*/ 	.word	0x00000000
        /*0524*/ 	.short	0x010a
        /*0526*/ 	.byte	0x1e
	.zero		1


	//   ....[64]....
        /*0528*/ 	.word	0x00003b90
        /*052c*/ 	.word	0x000000ff
        /*0530*/ 	.word	0x00000000
        /*0534*/ 	.short	0x010a
        /*0536*/ 	.byte	0x07
	.zero		1


	//   ....[65]....
        /*0538*/ 	.word	0x00003c20
        /*053c*/ 	.word	0x000000ff
        /*0540*/ 	.word	0x00000000
        /*0544*/ 	.short	0x010a
        /*0546*/ 	.byte	0x07
	.zero		1


	//   ....[66]....
        /*0548*/ 	.word	0x00003cb0
        /*054c*/ 	.word	0x000000ff
        /*0550*/ 	.word	0x00000000
        /*0554*/ 	.short	0x010a
        /*0556*/ 	.byte	0x07
	.zero		1


	//   ....[67]....
        /*0558*/ 	.word	0x00003d50
        /*055c*/ 	.word	0x00000000
        /*0560*/ 	.word	0x00000000
        /*0564*/ 	.short	0x010a
        /*0566*/ 	.byte	0xff
	.zero		1


	//   ....[68]....
        /*0568*/ 	.word	0x00003d90
        /*056c*/ 	.word	0x00000000
        /*0570*/ 	.word	0x00000000
        /*0574*/ 	.short	0x010a
        /*0576*/ 	.byte	0xff
	.zero		1


	//   ....[69]....
        /*0578*/ 	.word	0x00003e00
        /*057c*/ 	.word	0x000000ff
        /*0580*/ 	.word	0x00000000
        /*0584*/ 	.short	0x0101
        /*0586*/ 	.byte	0x06
	.zero		1


	//   ....[70]....
        /*0588*/ 	.word	0x00003e40
        /*058c*/ 	.word	0x000000ff
        /*0590*/ 	.word	0x000000f0
        /*0594*/ 	.short	0x010a
        /*0596*/ 	.byte	0x05
	.zero		1


	//   ....[71]....
        /*0598*/ 	.word	0x00003e90
        /*059c*/ 	.word	0x000000ff
        /*05a0*/ 	.word	0x00000000
        /*05a4*/ 	.short	0x0101
        /*05a6*/ 	.byte	0x06
	.zero		1


	//   ....[72]....
        /*05a8*/ 	.word	0x00004290
        /*05ac*/ 	.word	0x00000000
        /*05b0*/ 	.word	0x00000070
        /*05b4*/ 	.short	0x010a
        /*05b6*/ 	.byte	0xff
	.zero		1


	//   ....[73]....
        /*05b8*/ 	.word	0x00004350
        /*05bc*/ 	.word	0x00000000
        /*05c0*/ 	.word	0x00000000
        /*05c4*/ 	.short	0x0101
        /*05c6*/ 	.byte	0xff
	.zero		1


	//   ....[74]....
        /*05c8*/ 	.word	0x00004670
        /*05cc*/ 	.word	0x000000ff
        /*05d0*/ 	.word	0x00000068
        /*05d4*/ 	.short	0x010a
        /*05d6*/ 	.byte	0x05
	.zero		1


	//   ....[75]....
        /*05d8*/ 	.word	0x00004870
        /*05dc*/ 	.word	0x000000ff
        /*05e0*/ 	.word	0x00000040
        /*05e4*/ 	.short	0x010a
        /*05e6*/ 	.byte	0x05
	.zero		1


	//   ....[76]....
        /*05e8*/ 	.word	0x00004a60
        /*05ec*/ 	.word	0x000000ff
        /*05f0*/ 	.word	0x00000020
        /*05f4*/ 	.short	0x010b
        /*05f6*/ 	.byte	0x05
	.zero		1


	//   ....[77]....
        /*05f8*/ 	.word	0x00004a70
        /*05fc*/ 	.word	0x000000ff
        /*0600*/ 	.word	0x00000000
        /*0604*/ 	.short	0x0101
        /*0606*/ 	.byte	0x07
	.zero		1


	//   ....[78]....
        /*0608*/ 	.word	0x00004a90
        /*060c*/ 	.word	0x000000ff
        /*0610*/ 	.word	0x00000048
        /*0614*/ 	.short	0x010a
        /*0616*/ 	.byte	0x05
	.zero		1


	//   ....[79]....
        /*0618*/ 	.word	0x00004c40
        /*061c*/ 	.word	0x000000ff
        /*0620*/ 	.word	0x00000028
        /*0624*/ 	.short	0x010b
        /*0626*/ 	.byte	0x05
	.zero		1


	//   ....[80]....
        /*0628*/ 	.word	0x00004c50
        /*062c*/ 	.word	0x000000ff
        /*0630*/ 	.word	0x00000000
        /*0634*/ 	.short	0x0101
        /*0636*/ 	.byte	0x07
	.zero		1


	//   ....[81]....
        /*0638*/ 	.word	0x00004c60
        /*063c*/ 	.word	0x000000ff
        /*0640*/ 	.word	0x00000050
        /*0644*/ 	.short	0x010a
        /*0646*/ 	.byte	0x05
	.zero		1


	//   ....[82]....
        /*0648*/ 	.word	0x00004e90
        /*064c*/ 	.word	0x000000ff
        /*0650*/ 	.word	0x00000030
        /*0654*/ 	.short	0x010b
        /*0656*/ 	.byte	0x05
	.zero		1


	//   ....[83]....
        /*0658*/ 	.word	0x00004f00
        /*065c*/ 	.word	0x000000ff
        /*0660*/ 	.word	0x00000000
        /*0664*/ 	.short	0x0101
        /*0666*/ 	.byte	0x07
	.zero		1


	//   ....[84]....
        /*0668*/ 	.word	0x00004f40
        /*066c*/ 	.word	0x000000ff
        /*0670*/ 	.word	0x00000058
        /*0674*/ 	.short	0x010a
        /*0676*/ 	.byte	0x05
	.zero		1


	//   ....[85]....
        /*0678*/ 	.word	0x00005170
        /*067c*/ 	.word	0x000000ff
        /*0680*/ 	.word	0x00000038
        /*0684*/ 	.short	0x010b
        /*0686*/ 	.byte	0x05
	.zero		1


	//   ....[86]....
        /*0688*/ 	.word	0x00005190
        /*068c*/ 	.word	0x000000ff
        /*0690*/ 	.word	0x00000000
        /*0694*/ 	.short	0x0101
        /*0696*/ 	.byte	0x06
	.zero		1


	//   ....[87]....
        /*0698*/ 	.word	0x000051c0
        /*069c*/ 	.word	0x000000ff
        /*06a0*/ 	.word	0x00000040
        /*06a4*/ 	.short	0x010a
        /*06a6*/ 	.byte	0x05
	.zero		1


	//   ....[88]....
        /*06a8*/ 	.word	0x000051e0
        /*06ac*/ 	.word	0x000000ff
        /*06b0*/ 	.word	0x00000048
        /*06b4*/ 	.short	0x010a
        /*06b6*/ 	.byte	0x05
	.zero		1


	//   ....[89]....
        /*06b8*/ 	.word	0x00005200
        /*06bc*/ 	.word	0x000000ff
        /*06c0*/ 	.word	0x00000050
        /*06c4*/ 	.short	0x010a
        /*06c6*/ 	.byte	0x05
	.zero		1


	//   ....[90]....
        /*06c8*/ 	.word	0x00005240
        /*06cc*/ 	.word	0x00000000
        /*06d0*/ 	.word	0x00000058
        /*06d4*/ 	.short	0x010a
        /*06d6*/ 	.byte	0xff
	.zero		1


	//   ....[91]....
        /*06d8*/ 	.word	0x00005590
        /*06dc*/ 	.word	0x00000000
        /*06e0*/ 	.word	0x00000070
        /*06e4*/ 	.short	0x010a
        /*06e6*/ 	.byte	0xff
	.zero		1


	//   ....[92]....
        /*06e8*/ 	.word	0x000056a0
        /*06ec*/ 	.word	0x00000000
        /*06f0*/ 	.word	0x00000000
        /*06f4*/ 	.short	0x0101
        /*06f6*/ 	.byte	0xff
	.zero		1


	//   ....[93]....
        /*06f8*/ 	.word	0x000060c0
        /*06fc*/ 	.word	0x000000ff
        /*0700*/ 	.word	0x00000020
        /*0704*/ 	.short	0x010a
        /*0706*/ 	.byte	0x30
	.zero		1


	//   ....[94]....
        /*0708*/ 	.word	0x00006100
        /*070c*/ 	.word	0x0000004a
        /*0710*/ 	.word	0x00000090
        /*0714*/ 	.short	0x010a
        /*0716*/ 	.byte	0xff
	.zero		1


	//   ....[95]....
        /*0718*/ 	.word	0x00006210
        /*071c*/ 	.word	0x000000ff
        /*0720*/ 	.word	0x00000020
        /*0724*/ 	.short	0x010a
        /*0726*/ 	.byte	0x30
	.zero		1


	//   ....[96]....
        /*0728*/ 	.word	0x000062e0
        /*072c*/ 	.word	0x0000004a
        /*0730*/ 	.word	0x00000090
        /*0734*/ 	.short	0x010a
        /*0736*/ 	.byte	0xff
	.zero		1


	//   ....[97]....
        /*0738*/ 	.word	0x00006a90
        /*073c*/ 	.word	0x00000000
        /*0740*/ 	.word	0x00000000
        /*0744*/ 	.short	0x0101
        /*0746*/ 	.byte	0xff
	.zero		1


	//   ....[98]....
        /*0748*/ 	.word	0x00006aa0
        /*074c*/ 	.word	0x00000003
        /*0750*/ 	.word	0x00000020
        /*0754*/ 	.short	0x010a
        /*0756*/ 	.byte	0xff
	.zero		1


	//   ....[99]....
        /*0758*/ 	.word	0x00006b60
        /*075c*/ 	.word	0x00000003
        /*0760*/ 	.word	0x00000020
        /*0764*/ 	.short	0x010a
        /*0766*/ 	.byte	0xff
	.zero		1


	//   ....[100]....
        /*0768*/ 	.word	0x00007350
        /*076c*/ 	.word	0x00000052
        /*0770*/ 	.word	0x00000000
        /*0774*/ 	.short	0x0101
        /*0776*/ 	.byte	0xff
	.zero		1


	//   ....[101]....
        /*0778*/ 	.word	0x00007370
        /*077c*/ 	.word	0x00000053
        /*0780*/ 	.word	0x00000020
        /*0784*/ 	.short	0x010a
        /*0786*/ 	.byte	0xff
	.zero		1


	//   ....[102]....
        /*0788*/ 	.word	0x00007420
        /*078c*/ 	.word	0x00000053
        /*0790*/ 	.word	0x00000020
        /*0794*/ 	.short	0x010a
        /*0796*/ 	.byte	0xff
	.zero		1


	//   ....[103]....
        /*0798*/ 	.word	0x00007c10
        /*079c*/ 	.word	0x00000052
        /*07a0*/ 	.word	0x00000000
        /*07a4*/ 	.short	0x0101
        /*07a6*/ 	.byte	0xff
	.zero		1


	//   ....[104]....
        /*07a8*/ 	.word	0x00007c30
        /*07ac*/ 	.word	0x00000058
        /*07b0*/ 	.word	0x00000020
        /*07b4*/ 	.short	0x010a
        /*07b6*/ 	.byte	0xff
	.zero		1


	//   ....[105]....
        /*07b8*/ 	.word	0x00007ce0
        /*07bc*/ 	.word	0x00000058
        /*07c0*/ 	.word	0x00000020
        /*07c4*/ 	.short	0x010a
        /*07c6*/ 	.byte	0xff
	.zero		1


	//   ....[106]....
        /*07c8*/ 	.word	0x00007f90
        /*07cc*/ 	.word	0x0000004a
        /*07d0*/ 	.word	0x00000000
        /*07d4*/ 	.short	0x0101
        /*07d6*/ 	.byte	0xff
	.zero		1


	//   ....[107]....
        /*07d8*/ 	.word	0x00008520
        /*07dc*/ 	.word	0x00000002
        /*07e0*/ 	.word	0x00000000
        /*07e4*/ 	.short	0x0101
        /*07e6*/ 	.byte	0xff
	.zero		1


	//   ....[108]....
        /*07e8*/ 	.word	0x00008790
        /*07ec*/ 	.word	0x000000ff
        /*07f0*/ 	.word	0x00000000
        /*07f4*/ 	.short	0x0101
        /*07f6*/ 	.byte	0x04
	.zero		1


	//   ....[109]....
        /*07f8*/ 	.word	0x000087b0
        /*07fc*/ 	.word	0x00000003
        /*0800*/ 	.word	0x000000e0
        /*0804*/ 	.short	0x010a
        /*0806*/ 	.byte	0xff
	.zero		1


	//   ....[110]....
        /*0808*/ 	.word	0x00008810
        /*080c*/ 	.word	0x00000002
        /*0810*/ 	.word	0x00000010
        /*0814*/ 	.short	0x010a
        /*0816*/ 	.byte	0xff
	.zero		1


	//   ....[111]....
        /*0818*/ 	.word	0x00008870
        /*081c*/ 	.word	0x00000002
        /*0820*/ 	.word	0x00000010
        /*0824*/ 	.short	0x010a
        /*0826*/ 	.byte	0xff
	.zero		1


	//   ....[112]....
        /*0828*/ 	.word	0x000088c0
        /*082c*/ 	.word	0x00000002
        /*0830*/ 	.word	0x00000070
        /*0834*/ 	.short	0x010a
        /*0836*/ 	.byte	0xff
	.zero		1


	//   ....[113]....
        /*0838*/ 	.word	0x00008920
        /*083c*/ 	.word	0x00000000
        /*0840*/ 	.word	0x00000000
        /*0844*/ 	.short	0x010a
        /*0846*/ 	.byte	0xff
	.zero		1


	//   ....[114]....
        /*0848*/ 	.word	0x00008970
        /*084c*/ 	.word	0x00000000
        /*0850*/ 	.word	0x000000d0
        /*0854*/ 	.short	0x010a
        /*0856*/ 	.byte	0xff
	.zero		1


	//   ....[115]....
        /*0858*/ 	.word	0x000089d0
        /*085c*/ 	.word	0x00000000
        /*0860*/ 	.word	0x00000080
        /*0864*/ 	.short	0x010a
        /*0866*/ 	.byte	0xff
	.zero		1


	//   ....[116]....
        /*0868*/ 	.word	0x00008a20
        /*086c*/ 	.word	0x00000000
        /*0870*/ 	.word	0x00000070
        /*0874*/ 	.short	0x010a
        /*0876*/ 	.byte	0xff
	.zero		1


	//   ....[117]....
        /*0878*/ 	.word	0x00008a80
        /*087c*/ 	.word	0x00000000
        /*0880*/ 	.word	0x00000080
        /*0884*/ 	.short	0x010a
        /*0886*/ 	.byte	0xff
	.zero		1


	//   ....[118]....
        /*0888*/ 	.word	0x00008ae0
        /*088c*/ 	.word	0x00000004
        /*0890*/ 	.word	0x00000008
        /*0894*/ 	.short	0x010a
        /*0896*/ 	.byte	0xff
	.zero		1


	//   ....[119]....
        /*0898*/ 	.word	0x00008bc0
        /*089c*/ 	.word	0x00000002
        /*08a0*/ 	.word	0x00000008
        /*08a4*/ 	.short	0x010a
        /*08a6*/ 	.byte	0xff
	.zero		1


	//   ....[120]....
        /*08a8*/ 	.word	0x00008c10
        /*08ac*/ 	.word	0x00000000
        /*08b0*/ 	.word	0x00000070
        /*08b4*/ 	.short	0x010a
        /*08b6*/ 	.byte	0xff
	.zero		1


	//   ....[121]....
        /*08b8*/ 	.word	0x00008c70
        /*08bc*/ 	.word	0x00000000
        /*08c0*/ 	.word	0x000000b0
        /*08c4*/ 	.short	0x010a
        /*08c6*/ 	.byte	0xff
	.zero		1


	//   ....[122]....
        /*08c8*/ 	.word	0x00008cd0
        /*08cc*/ 	.word	0x00000000
        /*08d0*/ 	.word	0x00000000
        /*08d4*/ 	.short	0x010a
        /*08d6*/ 	.byte	0xff
	.zero		1


	//   ....[123]....
        /*08d8*/ 	.word	0x00008d30
        /*08dc*/ 	.word	0x00000000
        /*08e0*/ 	.word	0x00000000
        /*08e4*/ 	.short	0x010a
        /*08e6*/ 	.byte	0xff
	.zero		1


	//   ....[124]....
        /*08e8*/ 	.word	0x00008d90
        /*08ec*/ 	.word	0x00000000
        /*08f0*/ 	.word	0x00000000
        /*08f4*/ 	.short	0x010a
        /*08f6*/ 	.byte	0xff
	.zero		1


	//   ....[125]....
        /*08f8*/ 	.word	0x00008df0
        /*08fc*/ 	.word	0x00000000
        /*0900*/ 	.word	0x00000000
        /*0904*/ 	.short	0x010a
        /*0906*/ 	.byte	0xff
	.zero		1


	//   ....[126]....
        /*0908*/ 	.word	0x00008e50
        /*090c*/ 	.word	0x00000000
        /*0910*/ 	.word	0x000000f0
        /*0914*/ 	.short	0x010a
        /*0916*/ 	.byte	0xff
	.zero		1


	//   ....[127]....
        /*0918*/ 	.word	0x00008ea0
        /*091c*/ 	.word	0x00000000
        /*0920*/ 	.word	0x00000070
        /*0924*/ 	.short	0x010a
        /*0926*/ 	.byte	0xff
	.zero		1


	//   ....[128]....
        /*0928*/ 	.word	0x00008f00
        /*092c*/ 	.word	0x00000000
        /*0930*/ 	.word	0x00000068
        /*0934*/ 	.short	0x010a
        /*0936*/ 	.byte	0xff
	.zero		1


	//   ....[129]....
        /*0938*/ 	.word	0x00008f60
        /*093c*/ 	.word	0x00000003
        /*0940*/ 	.word	0x00000040
        /*0944*/ 	.short	0x010a
        /*0946*/ 	.byte	0xff
	.zero		1


	//   ....[130]....
        /*0948*/ 	.word	0x00008fc0
        /*094c*/ 	.word	0x00000003
        /*0950*/ 	.word	0x00000048
        /*0954*/ 	.short	0x010a
        /*0956*/ 	.byte	0xff
	.zero		1


	//   ....[131]....
        /*0958*/ 	.word	0x00009020
        /*095c*/ 	.word	0x00000003
        /*0960*/ 	.word	0x00000050
        /*0964*/ 	.short	0x010a
        /*0966*/ 	.byte	0xff
	.zero		1


	//   ....[132]....
        /*0968*/ 	.word	0x00009080
        /*096c*/ 	.word	0x00000003
        /*0970*/ 	.word	0x00000058
        /*0974*/ 	.short	0x010a
        /*0976*/ 	.byte	0xff
	.zero		1


	//   ....[133]....
        /*0978*/ 	.word	0x000090e0
        /*097c*/ 	.word	0x00000000
        /*0980*/ 	.word	0x00000040
        /*0984*/ 	.short	0x010a
        /*0986*/ 	.byte	0xff
	.zero		1


	//   ....[134]....
        /*0988*/ 	.word	0x00009140
        /*098c*/ 	.word	0x00000000
        /*0990*/ 	.word	0x00000048
        /*0994*/ 	.short	0x010a
        /*0996*/ 	.byte	0xff
	.zero		1


	//   ....[135]....
        /*0998*/ 	.word	0x000091a0
        /*099c*/ 	.word	0x00000000
        /*09a0*/ 	.word	0x00000050
        /*09a4*/ 	.short	0x010a
        /*09a6*/ 	.byte	0xff
	.zero		1


	//   ....[136]....
        /*09a8*/ 	.word	0x000091f0
        /*09ac*/ 	.word	0x00000000
        /*09b0*/ 	.word	0x00000070
        /*09b4*/ 	.short	0x010a
        /*09b6*/ 	.byte	0xff
	.zero		1


	//   ....[137]....
        /*09b8*/ 	.word	0x00009250
        /*09bc*/ 	.word	0x00000000
        /*09c0*/ 	.word	0x00000020
        /*09c4*/ 	.short	0x010a
        /*09c6*/ 	.byte	0xff
	.zero		1


	//   ....[138]....
        /*09c8*/ 	.word	0x000092a0
        /*09cc*/ 	.word	0x0000004a
        /*09d0*/ 	.word	0x00000090
        /*09d4*/ 	.short	0x010a
        /*09d6*/ 	.byte	0xff
	.zero		1


	//   ....[139]....
        /*09d8*/ 	.word	0x000092f0
        /*09dc*/ 	.word	0x00000003
        /*09e0*/ 	.word	0x00000020
        /*09e4*/ 	.short	0x010a
        /*09e6*/ 	.byte	0xff
	.zero		1


	//   ....[140]....
        /*09e8*/ 	.word	0x00009340
        /*09ec*/ 	.word	0x00000053
        /*09f0*/ 	.word	0x00000020
        /*09f4*/ 	.short	0x010a
        /*09f6*/ 	.byte	0xff
	.zero		1


	//   ....[141]....
        /*09f8*/ 	.word	0x00009390
        /*09fc*/ 	.word	0x00000058
        /*0a00*/ 	.word	0x00000020
        /*0a04*/ 	.short	0x010a
        /*0a06*/ 	.byte	0xff
	.zero		1


	//----- nvinfo : EIATTR_NUM_MBARRIERS
	.align		4
.L_47:
        /*0a08*/ 	.byte	0x03, 0x38
        /*0a0a*/ 	.short	0x001f


	//----- nvinfo : EIATTR_EXIT_INSTR_OFFSETS
	.align		4
        /*0a0c*/ 	.byte	0x04, 0x1c
        /*0a0e*/ 	.short	(.L_49 - .L_48)


	//   ....[0]....
.L_48:
        /*0a10*/ 	.word	0x00002800


	//   ....[1]....
        /*0a14*/ 	.word	0x00002d00


	//   ....[2]....
        /*0a18*/ 	.word	0x00002d60


	//   ....[3]....
        /*0a1c*/ 	.word	0x000040c0


	//   ....[4]....
        /*0a20*/ 	.word	0x00005270


	//   ....[5]....
        /*0a24*/ 	.word	0x000052b0


	//   ....[6]....
        /*0a28*/ 	.word	0x00008680


	//   ....[7]....
        /*0a2c*/ 	.word	0x00008700


	//   ....[8]....
        /*0a30*/ 	.word	0x00008730


	//   ....[9]....
        /*0a34*/ 	.word	0x000087a0


	//----- nvinfo : EIATTR_MAX_THREADS
	.align		4
.L_49:
        /*0a38*/ 	.byte	0x04, 0x05
        /*0a3a*/ 	.short	(.L_51 - .L_50)
.L_50:
        /*0a3c*/ 	.word	0x00000100
        /*0a40*/ 	.word	0x00000001
        /*0a44*/ 	.word	0x00000001


	//----- nvinfo : EIATTR_CRS_STACK_SIZE
	.align		4
.L_51:
        /*0a48*/ 	.byte	0x04, 0x1e
        /*0a4a*/ 	.short	(.L_53 - .L_52)
.L_52:
        /*0a4c*/ 	.word	0x00000000


	//----- nvinfo : EIATTR_CBANK_PARAM_SIZE
	.align		4
.L_53:
        /*0a50*/ 	.byte	0x03, 0x19
        /*0a52*/ 	.short	0x0800


	//----- nvinfo : EIATTR_PARAM_CBANK
	.align		4
        /*0a54*/ 	.byte	0x04, 0x0a
        /*0a56*/ 	.short	(.L_55 - .L_54)
	.align		4
.L_54:
        /*0a58*/ 	.word	index@(.nv.constant0._ZN7cutlass13device_kernelINS_4gemm6kernel13GemmUniversalIN4cute5tupleIJiiiiEEENS1_10collective13CollectiveMmaINS1_35MainloopSm100TmaUmmaWarpSpecializedILi2ELi2ELi4ENS5_IJNS4_1CILi2EEESB_NSA_ILi1EEEEEEEENS5_IJNSA_ILi128EEESF_NSA_ILi64EEEEEENS_6half_tENS5_IJSC_llEEESI_SJ_NS4_8TiledMMAINS4_8MMA_AtomIJNS4_26SM100_MMA_F16BF16_2x1SM_SSISI_SI_fLi128ELi128ELNS4_4UMMA5MajorE1ELSO_1ELNSN_7ScaleInE0ELSP_0EEEEEENS4_6LayoutINS5_IJSC_SC_SC_EEENS5_IJNSA_ILi0EEESU_SU_EEEEENS5_IJNS4_10UnderscoreESX_SX_EEEEENS4_28SM100_TMA_2SM_LOAD_MULTICASTENS4_14ComposedLayoutINS4_7SwizzleILi3ELi4ELi3EEENS4_18smem_ptr_flag_bitsILi16EEENSS_INS5_IJSG_NSA_ILi8EEEEEENS5_IJSC_SG_EEEEEEEvNS4_8identityENS4_18SM100_TMA_2SM_LOADES1A_vS1B_EENS_8epilogue10collective18CollectiveEpilogueINS1E_23Sm100TmaWarpSpecializedILi4ELi2ELi16ELb1ELb0EEEJNS5_IJSG_SF_SG_EEENS5_IJNSS_ISG_SC_EENSS_INS5_IJNSA_ILi16EEESB_EEES18_EEEEESI_NS5_IJlSC_lEEESI_S1P_NS1E_6fusion15FusionCallbacksIS1I_NS1Q_17LinearCombinationISI_fSI_fLNS_15FloatRoundStyleE2EEES1J_S1O_JEEENS4_5SM1004TMEM4LOAD26SM100_TMEM_LOAD_32dp32b16xENS4_13SM90_TMA_LOADENS11_INS12_ILi1ELi4ELi3EEES15_NSS_INS5_IJS16_S1L_EEENS5_IJS1L_SC_EEEEEEENS4_39AutoVectorizingCopyWithAssumedAlignmentILi128EEENS4_14SM90_TMA_STOREES25_S27_S27_EEEvvEEEEvNT_6ParamsE)
        /*0a5c*/ 	.short	0x0380
        /*0a5e*/ 	.short	0x0800


	//----- nvinfo : EIATTR_SW_WAR
	.align		4
.L_55:
        /*0a60*/ 	.byte	0x04, 0x36
        /*0a62*/ 	.short	(.L_57 - .L_56)
.L_56:
        /*0a64*/ 	.word	0x00000008
.L_57:


//--------------------- .nv.callgraph             --------------------------
	.section	.nv.callgraph,"",@"SHT_CUDA_CALLGRAPH"
	.align	4
	.sectionentsize	8
	.align		4
        /*0000*/ 	.word	0x00000000
	.align		4
        /*0004*/ 	.word	0xffffffff
	.align		4
        /*0008*/ 	.word	index@(_ZN7cutlass13device_kernelINS_4gemm6kernel13GemmUniversalIN4cute5tupleIJiiiiEEENS1_10collective13CollectiveMmaINS1_35MainloopSm100TmaUmmaWarpSpecializedILi2ELi2ELi4ENS5_IJNS4_1CILi2EEESB_NSA_ILi1EEEEEEEENS5_IJNSA_ILi128EEESF_NSA_ILi64EEEEEENS_6half_tENS5_IJSC_llEEESI_SJ_NS4_8TiledMMAINS4_8MMA_AtomIJNS4_26SM100_MMA_F16BF16_2x1SM_SSISI_SI_fLi128ELi128ELNS4_4UMMA5MajorE1ELSO_1ELNSN_7ScaleInE0ELSP_0EEEEEENS4_6LayoutINS5_IJSC_SC_SC_EEENS5_IJNSA_ILi0EEESU_SU_EEEEENS5_IJNS4_10UnderscoreESX_SX_EEEEENS4_28SM100_TMA_2SM_LOAD_MULTICASTENS4_14ComposedLayoutINS4_7SwizzleILi3ELi4ELi3EEENS4_18smem_ptr_flag_bitsILi16EEENSS_INS5_IJSG_NSA_ILi8EEEEEENS5_IJSC_SG_EEEEEEEvNS4_8identityENS4_18SM100_TMA_2SM_LOADES1A_vS1B_EENS_8epilogue10collective18CollectiveEpilogueINS1E_23Sm100TmaWarpSpecializedILi4ELi2ELi16ELb1ELb0EEEJNS5_IJSG_SF_SG_EEENS5_IJNSS_ISG_SC_EENSS_INS5_IJNSA_ILi16EEESB_EEES18_EEEEESI_NS5_IJlSC_lEEESI_S1P_NS1E_6fusion15FusionCallbacksIS1I_NS1Q_17LinearCombinationISI_fSI_fLNS_15FloatRoundStyleE2EEES1J_S1O_JEEENS4_5SM1004TMEM4LOAD26SM100_TMEM_LOAD_32dp32b16xENS4_13SM90_TMA_LOADENS11_INS12_ILi1ELi4ELi3EEES15_NSS_INS5_IJS16_S1L_EEENS5_IJS1L_SC_EEEEEEENS4_39AutoVectorizingCopyWithAssumedAlignmentILi128EEENS4_14SM90_TMA_STOREES25_S27_S27_EEEvvEEEEvNT_6ParamsE)
	.align		4
        /*000c*/ 	.word	index@(__assertfail)
	.align		4
        /*0010*/ 	.word	0x00000000
	.align		4
        /*0014*/ 	.word	0xfffffffe
	.align		4
        /*0018*/ 	.word	0x00000000
	.align		4
        /*001c*/ 	.word	0xfffffffd
	.align		4
        /*0020*/ 	.word	0x00000000
	.align		4
        /*0024*/ 	.word	0xfffffffc


//--------------------- .nv.constant4             --------------------------
	.section	.nv.constant4,"a",@progbits
	.align	8
	.align		8
.nv.constant4:
        /*0000*/ 	.dword	__assertfail
	.align		8
        /*0008*/ 	.dword	__unnamed_1
	.align		8
        /*0010*/ 	.dword	__unnamed_2
	.align		8
        /*0018*/ 	.dword	_ZN40_INTERNAL_8d4c145f_4_k_cu_d5ccba19_358324cuda3std3__45__cpo5beginE
	.align		8
        /*0020*/ 	.dword	_ZN40_INTERNAL_8d4c145f_4_k_cu_d5ccba19_358324cuda3std3__45__cpo3endE
	.align		8
        /*0028*/ 	.dword	_ZN40_INTERNAL_8d4c145f_4_k_cu_d5ccba19_358324cuda3std3__45__cpo6cbeginE
	.align		8
        /*0030*/ 	.dword	_ZN40_INTERNAL_8d4c145f_4_k_cu_d5ccba19_358324cuda3std3__45__cpo4cendE
	.align		8
        /*0038*/ 	.dword	_ZN40_INTERNAL_8d4c145f_4_k_cu_d5ccba19_358324cuda3std3__442_GLOBAL__N__8d4c145f_4_k_cu_d5ccba19_358326ignoreE
	.align		8
        /*0040*/ 	.dword	_ZN40_INTERNAL_8d4c145f_4_k_cu_d5ccba19_358324cuda3std3__419piecewise_constructE
	.align		8
        /*0048*/ 	.dword	_ZN40_INTERNAL_8d4c145f_4_k_cu_d5ccba19_358324cuda3std3__48in_placeE
	.align		8
        /*0050*/ 	.dword	_ZN40_INTERNAL_8d4c145f_4_k_cu_d5ccba19_358324cuda3std6ranges3__45__cpo4swapE
	.align		8
        /*0058*/ 	.dword	_ZN40_INTERNAL_8d4c145f_4_k_cu_d5ccba19_358324cuda3std6ranges3__45__cpo9iter_moveE
	.align		8
        /*0060*/ 	.dword	_ZN40_INTERNAL_8d4c145f_4_k_cu_d5ccba19_358324cute7productE
	.align		8
        /*0068*/ 	.dword	_ZN40_INTERNAL_8d4c145f_4_k_cu_d5ccba19_358324cute1_E
	.align		8
        /*0070*/ 	.dword	$str$25
	.align		8
        /*0078*/ 	.dword	$str$26
	.align		8
        /*0080*/ 	.dword	$str$27
	.align		8
        /*0088*/ 	.dword	$str$28


//--------------------- .text._ZN7cutlass13device_kernelINS_4gemm6kernel13GemmUniversalIN4cute5tupleIJiiiiEEENS1_10collective13CollectiveMmaINS1_35MainloopSm100TmaUmmaWarpSpecializedILi2ELi2ELi4ENS5_IJNS4_1CILi2EEESB_NSA_ILi1EEEEEEEENS5_IJNSA_ILi128EEESF_NSA_ILi64EEEEEENS_6half_tENS5_IJSC_llEEESI_SJ_NS4_8TiledMMAINS4_8MMA_AtomIJNS4_26SM100_MMA_F16BF16_2x1SM_SSISI_SI_fLi128ELi128ELNS4_4UMMA5MajorE1ELSO_1ELNSN_7ScaleInE0ELSP_0EEEEEENS4_6LayoutINS5_IJSC_SC_SC_EEENS5_IJNSA_ILi0EEESU_SU_EEEEENS5_IJNS4_10UnderscoreESX_SX_EEEEENS4_28SM100_TMA_2SM_LOAD_MULTICASTENS4_14ComposedLayoutINS4_7SwizzleILi3ELi4ELi3EEENS4_18smem_ptr_flag_bitsILi16EEENSS_INS5_IJSG_NSA_ILi8EEEEEENS5_IJSC_SG_EEEEEEEvNS4_8identityENS4_18SM100_TMA_2SM_LOADES1A_vS1B_EENS_8epilogue10collective18CollectiveEpilogueINS1E_23Sm100TmaWarpSpecializedILi4ELi2ELi16ELb1ELb0EEEJNS5_IJSG_SF_SG_EEENS5_IJNSS_ISG_SC_EENSS_INS5_IJNSA_ILi16EEESB_EEES18_EEEEESI_NS5_IJlSC_lEEESI_S1P_NS1E_6fusion15FusionCallbacksIS1I_NS1Q_17LinearCombinationISI_fSI_fLNS_15FloatRoundStyleE2EEES1J_S1O_JEEENS4_5SM1004TMEM4LOAD26SM100_TMEM_LOAD_32dp32b16xENS4_13SM90_TMA_LOADENS11_INS12_ILi1ELi4ELi3EEES15_NSS_INS5_IJS16_S1L_EEENS5_IJS1L_SC_EEEEEEENS4_39AutoVectorizingCopyWithAssumedAlignmentILi128EEENS4_14SM90_TMA_STOREES25_S27_S27_EEEvvEEEEvNT_6ParamsE --------------------------
	.section	.text._ZN7cutlass13device_kernelINS_4gemm6kernel13GemmUniversalIN4cute5tupleIJiiiiEEENS1_10collective13CollectiveMmaINS1_35MainloopSm100TmaUmmaWarpSpecializedILi2ELi2ELi4ENS5_IJNS4_1CILi2EEESB_NSA_ILi1EEEEEEEENS5_IJNSA_ILi128EEESF_NSA_ILi64EEEEEENS_6half_tENS5_IJSC_llEEESI_SJ_NS4_8TiledMMAINS4_8MMA_AtomIJNS4_26SM100_MMA_F16BF16_2x1SM_SSISI_SI_fLi128ELi128ELNS4_4UMMA5MajorE1ELSO_1ELNSN_7ScaleInE0ELSP_0EEEEEENS4_6LayoutINS5_IJSC_SC_SC_EEENS5_IJNSA_ILi0EEESU_SU_EEEEENS5_IJNS4_10UnderscoreESX_SX_EEEEENS4_28SM100_TMA_2SM_LOAD_MULTICASTENS4_14ComposedLayoutINS4_7SwizzleILi3ELi4ELi3EEENS4_18smem_ptr_flag_bitsILi16EEENSS_INS5_IJSG_NSA_ILi8EEEEEENS5_IJSC_SG_EEEEEEEvNS4_8identityENS4_18SM100_TMA_2SM_LOADES1A_vS1B_EENS_8epilogue10collective18CollectiveEpilogueINS1E_23Sm100TmaWarpSpecializedILi4ELi2ELi16ELb1ELb0EEEJNS5_IJSG_SF_SG_EEENS5_IJNSS_ISG_SC_EENSS_INS5_IJNSA_ILi16EEESB_EEES18_EEEEESI_NS5_IJlSC_lEEESI_S1P_NS1E_6fusion15FusionCallbacksIS1I_NS1Q_17LinearCombinationISI_fSI_fLNS_15FloatRoundStyleE2EEES1J_S1O_JEEENS4_5SM1004TMEM4LOAD26SM100_TMEM_LOAD_32dp32b16xENS4_13SM90_TMA_LOADENS11_INS12_ILi1ELi4ELi3EEES15_NSS_INS5_IJS16_S1L_EEENS5_IJS1L_SC_EEEEEEENS4_39AutoVectorizingCopyWithAssumedAlignmentILi128EEENS4_14SM90_TMA_STOREES25_S27_S27_EEEvvEEEEvNT_6ParamsE,"ax",@progbits
	.align	128
.text._ZN7cutlass13device_kernelINS_4gemm6kernel13GemmUniversalIN4cute5tupleIJiiiiEEENS1_10collective13CollectiveMmaINS1_35MainloopSm100TmaUmmaWarpSpecializedILi2ELi2ELi4ENS5_IJNS4_1CILi2EEESB_NSA_ILi1EEEEEEEENS5_IJNSA_ILi128EEESF_NSA_ILi64EEEEEENS_6half_tENS5_IJSC_llEEESI_SJ_NS4_8TiledMMAINS4_8MMA_AtomIJNS4_26SM100_MMA_F16BF16_2x1SM_SSISI_SI_fLi128ELi128ELNS4_4UMMA5MajorE1ELSO_1ELNSN_7ScaleInE0ELSP_0EEEEEENS4_6LayoutINS5_IJSC_SC_SC_EEENS5_IJNSA_ILi0EEESU_SU_EEEEENS5_IJNS4_10UnderscoreESX_SX_EEEEENS4_28SM100_TMA_2SM_LOAD_MULTICASTENS4_14ComposedLayoutINS4_7SwizzleILi3ELi4ELi3EEENS4_18smem_ptr_flag_bitsILi16EEENSS_INS5_IJSG_NSA_ILi8EEEEEENS5_IJSC_SG_EEEEEEEvNS4_8identityENS4_18SM100_TMA_2SM_LOADES1A_vS1B_EENS_8epilogue10collective18CollectiveEpilogueINS1E_23Sm100TmaWarpSpecializedILi4ELi2ELi16ELb1ELb0EEEJNS5_IJSG_SF_SG_EEENS5_IJNSS_ISG_SC_EENSS_INS5_IJNSA_ILi16EEESB_EEES18_EEEEESI_NS5_IJlSC_lEEESI_S1P_NS1E_6fusion15FusionCallbacksIS1I_NS1Q_17LinearCombinationISI_fSI_fLNS_15FloatRoundStyleE2EEES1J_S1O_JEEENS4_5SM1004TMEM4LOAD26SM100_TMEM_LOAD_32dp32b16xENS4_13SM90_TMA_LOADENS11_INS12_ILi1ELi4ELi3EEES15_NSS_INS5_IJS16_S1L_EEENS5_IJS1L_SC_EEEEEEENS4_39AutoVectorizingCopyWithAssumedAlignmentILi128EEENS4_14SM90_TMA_STOREES25_S27_S27_EEEvvEEEEvNT_6ParamsE:
        .type           _ZN7cutlass13device_kernelINS_4gemm6kernel13GemmUniversalIN4cute5tupleIJiiiiEEENS1_10collective13CollectiveMmaINS1_35MainloopSm100TmaUmmaWarpSpecializedILi2ELi2ELi4ENS5_IJNS4_1CILi2EEESB_NSA_ILi1EEEEEEEENS5_IJNSA_ILi128EEESF_NSA_ILi64EEEEEENS_6half_tENS5_IJSC_llEEESI_SJ_NS4_8TiledMMAINS4_8MMA_AtomIJNS4_26SM100_MMA_F16BF16_2x1SM_SSISI_SI_fLi128ELi128ELNS4_4UMMA5MajorE1ELSO_1ELNSN_7ScaleInE0ELSP_0EEEEEENS4_6LayoutINS5_IJSC_SC_SC_EEENS5_IJNSA_ILi0EEESU_SU_EEEEENS5_IJNS4_10UnderscoreESX_SX_EEEEENS4_28SM100_TMA_2SM_LOAD_MULTICASTENS4_14ComposedLayoutINS4_7SwizzleILi3ELi4ELi3EEENS4_18smem_ptr_flag_bitsILi16EEENSS_INS5_IJSG_NSA_ILi8EEEEEENS5_IJSC_SG_EEEEEEEvNS4_8identityENS4_18SM100_TMA_2SM_LOADES1A_vS1B_EENS_8epilogue10collective18CollectiveEpilogueINS1E_23Sm100TmaWarpSpecializedILi4ELi2ELi16ELb1ELb0EEEJNS5_IJSG_SF_SG_EEENS5_IJNSS_ISG_SC_EENSS_INS5_IJNSA_ILi16EEESB_EEES18_EEEEESI_NS5_IJlSC_lEEESI_S1P_NS1E_6fusion15FusionCallbacksIS1I_NS1Q_17LinearCombinationISI_fSI_fLNS_15FloatRoundStyleE2EEES1J_S1O_JEEENS4_5SM1004TMEM4LOAD26SM100_TMEM_LOAD_32dp32b16xENS4_13SM90_TMA_LOADENS11_INS12_ILi1ELi4ELi3EEES15_NSS_INS5_IJS16_S1L_EEENS5_IJS1L_SC_EEEEEEENS4_39AutoVectorizingCopyWithAssumedAlignmentILi128EEENS4_14SM90_TMA_STOREES25_S27_S27_EEEvvEEEEvNT_6ParamsE,@function
        .size           _ZN7cutlass13device_kernelINS_4gemm6kernel13GemmUniversalIN4cute5tupleIJiiiiEEENS1_10collective13CollectiveMmaINS1_35MainloopSm100TmaUmmaWarpSpecializedILi2ELi2ELi4ENS5_IJNS4_1CILi2EEESB_NSA_ILi1EEEEEEEENS5_IJNSA_ILi128EEESF_NSA_ILi64EEEEEENS_6half_tENS5_IJSC_llEEESI_SJ_NS4_8TiledMMAINS4_8MMA_AtomIJNS4_26SM100_MMA_F16BF16_2x1SM_SSISI_SI_fLi128ELi128ELNS4_4UMMA5MajorE1ELSO_1ELNSN_7ScaleInE0ELSP_0EEEEEENS4_6LayoutINS5_IJSC_SC_SC_EEENS5_IJNSA_ILi0EEESU_SU_EEEEENS5_IJNS4_10UnderscoreESX_SX_EEEEENS4_28SM100_TMA_2SM_LOAD_MULTICASTENS4_14ComposedLayoutINS4_7SwizzleILi3ELi4ELi3EEENS4_18smem_ptr_flag_bitsILi16EEENSS_INS5_IJSG_NSA_ILi8EEEEEENS5_IJSC_SG_EEEEEEEvNS4_8identityENS4_18SM100_TMA_2SM_LOADES1A_vS1B_EENS_8epilogue10collective18CollectiveEpilogueINS1E_23Sm100TmaWarpSpecializedILi4ELi2ELi16ELb1ELb0EEEJNS5_IJSG_SF_SG_EEENS5_IJNSS_ISG_SC_EENSS_INS5_IJNSA_ILi16EEESB_EEES18_EEEEESI_NS5_IJlSC_lEEESI_S1P_NS1E_6fusion15FusionCallbacksIS1I_NS1Q_17LinearCombinationISI_fSI_fLNS_15FloatRoundStyleE2EEES1J_S1O_JEEENS4_5SM1004TMEM4LOAD26SM100_TMEM_LOAD_32dp32b16xENS4_13SM90_TMA_LOADENS11_INS12_ILi1ELi4ELi3EEES15_NSS_INS5_IJS16_S1L_EEENS5_IJS1L_SC_EEEEEEENS4_39AutoVectorizingCopyWithAssumedAlignmentILi128EEENS4_14SM90_TMA_STOREES25_S27_S27_EEEvvEEEEvNT_6ParamsE,(.L_x_191 - _ZN7cutlass13device_kernelINS_4gemm6kernel13GemmUniversalIN4cute5tupleIJiiiiEEENS1_10collective13CollectiveMmaINS1_35MainloopSm100TmaUmmaWarpSpecializedILi2ELi2ELi4ENS5_IJNS4_1CILi2EEESB_NSA_ILi1EEEEEEEENS5_IJNSA_ILi128EEESF_NSA_ILi64EEEEEENS_6half_tENS5_IJSC_llEEESI_SJ_NS4_8TiledMMAINS4_8MMA_AtomIJNS4_26SM100_MMA_F16BF16_2x1SM_SSISI_SI_fLi128ELi128ELNS4_4UMMA5MajorE1ELSO_1ELNSN_7ScaleInE0ELSP_0EEEEEENS4_6LayoutINS5_IJSC_SC_SC_EEENS5_IJNSA_ILi0EEESU_SU_EEEEENS5_IJNS4_10UnderscoreESX_SX_EEEEENS4_28SM100_TMA_2SM_LOAD_MULTICASTENS4_14ComposedLayoutINS4_7SwizzleILi3ELi4ELi3EEENS4_18smem_ptr_flag_bitsILi16EEENSS_INS5_IJSG_NSA_ILi8EEEEEENS5_IJSC_SG_EEEEEEEvNS4_8identityENS4_18SM100_TMA_2SM_LOADES1A_vS1B_EENS_8epilogue10collective18CollectiveEpilogueINS1E_23Sm100TmaWarpSpecializedILi4ELi2ELi16ELb1ELb0EEEJNS5_IJSG_SF_SG_EEENS5_IJNSS_ISG_SC_EENSS_INS5_IJNSA_ILi16EEESB_EEES18_EEEEESI_NS5_IJlSC_lEEESI_S1P_NS1E_6fusion15FusionCallbacksIS1I_NS1Q_17LinearCombinationISI_fSI_fLNS_15FloatRoundStyleE2EEES1J_S1O_JEEENS4_5SM1004TMEM4LOAD26SM100_TMEM_LOAD_32dp32b16xENS4_13SM90_TMA_LOADENS11_INS12_ILi1ELi4ELi3EEES15_NSS_INS5_IJS16_S1L_EEENS5_IJS1L_SC_EEEEEEENS4_39AutoVectorizingCopyWithAssumedAlignmentILi128EEENS4_14SM90_TMA_STOREES25_S27_S27_EEEvvEEEEvNT_6ParamsE)
        .other          _ZN7cutlass13device_kernelINS_4gemm6kernel13GemmUniversalIN4cute5tupleIJiiiiEEENS1_10collective13CollectiveMmaINS1_35MainloopSm100TmaUmmaWarpSpecializedILi2ELi2ELi4ENS5_IJNS4_1CILi2EEESB_NSA_ILi1EEEEEEEENS5_IJNSA_ILi128EEESF_NSA_ILi64EEEEEENS_6half_tENS5_IJSC_llEEESI_SJ_NS4_8TiledMMAINS4_8MMA_AtomIJNS4_26SM100_MMA_F16BF16_2x1SM_SSISI_SI_fLi128ELi128ELNS4_4UMMA5MajorE1ELSO_1ELNSN_7ScaleInE0ELSP_0EEEEEENS4_6LayoutINS5_IJSC_SC_SC_EEENS5_IJNSA_ILi0EEESU_SU_EEEEENS5_IJNS4_10UnderscoreESX_SX_EEEEENS4_28SM100_TMA_2SM_LOAD_MULTICASTENS4_14ComposedLayoutINS4_7SwizzleILi3ELi4ELi3EEENS4_18smem_ptr_flag_bitsILi16EEENSS_INS5_IJSG_NSA_ILi8EEEEEENS5_IJSC_SG_EEEEEEEvNS4_8identityENS4_18SM100_TMA_2SM_LOADES1A_vS1B_EENS_8epilogue10collective18CollectiveEpilogueINS1E_23Sm100TmaWarpSpecializedILi4ELi2ELi16ELb1ELb0EEEJNS5_IJSG_SF_SG_EEENS5_IJNSS_ISG_SC_EENSS_INS5_IJNSA_ILi16EEESB_EEES18_EEEEESI_NS5_IJlSC_lEEESI_S1P_NS1E_6fusion15FusionCallbacksIS1I_NS1Q_17LinearCombinationISI_fSI_fLNS_15FloatRoundStyleE2EEES1J_S1O_JEEENS4_5SM1004TMEM4LOAD26SM100_TMEM_LOAD_32dp32b16xENS4_13SM90_TMA_LOADENS11_INS12_ILi1ELi4ELi3EEES15_NSS_INS5_IJS16_S1L_EEENS5_IJS1L_SC_EEEEEEENS4_39AutoVectorizingCopyWithAssumedAlignmentILi128EEENS4_14SM90_TMA_STOREES25_S27_S27_EEEvvEEEEvNT_6ParamsE,@"STO_CUDA_ENTRY STV_DEFAULT"
_ZN7cutlass13device_kernelINS_4gemm6kernel13GemmUniversalIN4cute5tupleIJiiiiEEENS1_10collective13CollectiveMmaINS1_35MainloopSm100TmaUmmaWarpSpecializedILi2ELi2ELi4ENS5_IJNS4_1CILi2EEESB_NSA_ILi1EEEEEEEENS5_IJNSA_ILi128EEESF_NSA_ILi64EEEEEENS_6half_tENS5_IJSC_llEEESI_SJ_NS4_8TiledMMAINS4_8MMA_AtomIJNS4_26SM100_MMA_F16BF16_2x1SM_SSISI_SI_fLi128ELi128ELNS4_4UMMA5MajorE1ELSO_1ELNSN_7ScaleInE0ELSP_0EEEEEENS4_6LayoutINS5_IJSC_SC_SC_EEENS5_IJNSA_ILi0EEESU_SU_EEEEENS5_IJNS4_10UnderscoreESX_SX_EEEEENS4_28SM100_TMA_2SM_LOAD_MULTICASTENS4_14ComposedLayoutINS4_7SwizzleILi3ELi4ELi3EEENS4_18smem_ptr_flag_bitsILi16EEENSS_INS5_IJSG_NSA_ILi8EEEEEENS5_IJSC_SG_EEEEEEEvNS4_8identityENS4_18SM100_TMA_2SM_LOADES1A_vS1B_EENS_8epilogue10collective18CollectiveEpilogueINS1E_23Sm100TmaWarpSpecializedILi4ELi2ELi16ELb1ELb0EEEJNS5_IJSG_SF_SG_EEENS5_IJNSS_ISG_SC_EENSS_INS5_IJNSA_ILi16EEESB_EEES18_EEEEESI_NS5_IJlSC_lEEESI_S1P_NS1E_6fusion15FusionCallbacksIS1I_NS1Q_17LinearCombinationISI_fSI_fLNS_15FloatRoundStyleE2EEES1J_S1O_JEEENS4_5SM1004TMEM4LOAD26SM100_TMEM_LOAD_32dp32b16xENS4_13SM90_TMA_LOADENS11_INS12_ILi1ELi4ELi3EEES15_NSS_INS5_IJS16_S1L_EEENS5_IJS1L_SC_EEEEEEENS4_39AutoVectorizingCopyWithAssumedAlignmentILi128EEENS4_14SM90_TMA_STOREES25_S27_S27_EEEvvEEEEvNT_6ParamsE:
[----:B------:R-:W1:Y:S01]  /*0000*/  LDC R1, c[0x0][0x37c] ;  /* 0x0000df00ff017b82 */ /* 0x000e620000000800 */
[----:B------:R-:W2:Y:S01]  /*0010*/  S2R R72, SR_TID.X ;  /* 0x0000000000487919 */ /* 0x000ea20000002100 */
[----:B------:R-:W3:Y:S06]  /*0020*/  LDCU.64 UR4, c[0x0][0x890] ;  /* 0x00011200ff0477ac */ /* 0x000eec0008000a00 */
[----:B------:R-:W4:Y:S01]  /*0030*/  S2UR UR37, SR_CgaCtaId ;  /* 0x00000000002579c3 */ /* 0x000f220000008800 */
[----:B------:R-:W-:Y:S02]  /*0040*/  PRMT R59, RZ, 0x7610, R59 ;  /* 0x00007610ff3b7816 */ /* 0x000fe4000000003b */
[----:B------:R-:W-:Y:S01]  /*0050*/  ELECT P1, URZ, PT ;  /* 0x0000000000ff782f */ /* 0x000fe20003820000 */
[----:B------:R-:W1:Y:S01]  /*0060*/  LDCU.64 UR46, c[0x0][0x358] ;  /* 0x00006b00ff2e77ac */ /* 0x000e620008000a00 */
[----:B---3--:R-:W-:-:S04]  /*0070*/  UISETP.NE.U32.AND UP0, UPT, UR4, URZ, UPT ;  /* 0x000000ff0400728c */ /* 0x008fc8000bf05070 */
[----:B------:R-:W-:Y:S02]  /*0080*/  UISETP.NE.AND.EX UP0, UPT, UR5, URZ, UPT, UP0 ;  /* 0x000000ff0500728c */ /* 0x000fe4000bf05300 */
[----:B----4-:R-:W-:Y:S02]  /*0090*/  ULOP3.LUT UR9, UR37, 0x1, URZ, 0xc0, !UPT ;  /* 0x0000000125097892 */ /* 0x010fe4000f8ec0ff */
[----:B------:R-:W-:Y:S01]  /*00a0*/  ULOP3.LUT UR8, UR37, 0x1, URZ, 0x3c, !UPT ;  /* 0x0000000125087892 */ /* 0x000fe2000f8e3cff */
[----:B--2---:R-:W-:-:S05]  /*00b0*/  SHF.R.U32.HI R66, RZ, 0x5, R72 ;  /* 0x00000005ff427819 */ /* 0x004fca0000011648 */
[----:B------:R-:W2:Y:S02]  /*00c0*/  SHFL.IDX PT, R0, R66, RZ, 0x1f ;  /* 0x00001fff42007589 */ /* 0x000ea400000e0000 */
[----:B--2---:R-:W-:Y:S01]  /*00d0*/  R2UR UR10, R0 ;  /* 0x00000000000a72ca */ /* 0x004fe200000e0000 */
[----:B-1----:R-:W-:-:S14]  /*00e0*/  BRA.U UP0, `(.L_x_0) ;  /* 0x00000001002c7547 */ /* 0x002fdc000b800000 */
[----:B------:R-:W1:Y:S02]  /*00f0*/  LDCU.64 UR6, c[0x0][0x888] ;  /* 0x00011100ff0677ac */ /* 0x000e640008000a00 */
[----:B-1----:R-:W-:-:S04]  /*0100*/  UISETP.NE.U32.AND UP0, UPT, UR6, URZ, UPT ;  /* 0x000000ff0600728c */ /* 0x002fc8000bf05070 */
[----:B------:R-:W-:-:S09]  /*0110*/  UISETP.NE.AND.EX UP0, UPT, UR7, URZ, UPT, UP0 ;  /* 0x000000ff0700728c */ /* 0x000fd2000bf05300 */
[----:B------:R-:W-:Y:S05]  /*0120*/  BRA.U !UP0, `(.L_x_1) ;  /* 0x0000000108107547 */ /* 0x000fea000b800000 */
[----:B------:R-:W1:Y:S02]  /*0130*/  LDC.64 R2, c[0x0][0x888] ;  /* 0x00022200ff027b82 */ /* 0x000e640000000a00 */
[----:B-1----:R1:W5:Y:S01]  /*0140*/  LDG.E R35, desc[UR46][R2.64] ;  /* 0x0000002e02237981 */ /* 0x002362000c1e1900 */
[----:B------:R-:W-:Y:S01]  /*0150*/  HFMA2 R59, -RZ, RZ, 0, 5.9604644775390625e-08 ;  /* 0x00000001ff3b7431 */ /* 0x000fe200000001ff */
[----:B------:R-:W-:Y:S05]  /*0160*/  BRA `(.L_x_0) ;  /* 0x00000000000c7947 */ /* 0x000fea0003800000 */
.L_x_1:
[----:B------:R-:W1:Y:S01]  /*0170*/  LDCU UR6, c[0x0][0x880] ;  /* 0x00011000ff0677ac */ /* 0x000e620008000800 */
[----:B------:R-:W-:Y:S01]  /*0180*/  HFMA2 R59, -RZ, RZ, 0, 5.9604644775390625e-08 ;  /* 0x00000001ff3b7431 */ /* 0x000fe200000001ff */
[----:B-1----:R-:W-:-:S07]  /*0190*/  MOV R35, UR6 ;  /* 0x0000000600237c02 */ /* 0x002fce0008000f00 */
.L_x_0:
[----:B------:R-:W2:Y:S02]  /*01a0*/  LDCU.64 UR6, c[0x0][0x8b0] ;  /* 0x00011600ff0677ac */ /* 0x000ea40008000a00 */
[----:B--2---:R-:W-:-:S04]  /*01b0*/  UISETP.NE.U32.AND UP0, UPT, UR6, URZ, UPT ;  /* 0x000000ff0600728c */ /* 0x004fc8000bf05070 */
[----:B------:R-:W-:-:S09]  /*01c0*/  UISETP.NE.AND.EX UP0, UPT, UR7, URZ, UPT, UP0 ;  /* 0x000000ff0700728c */ /* 0x000fd2000bf05300 */
[----:B------:R-:W-:Y:S05]  /*01d0*/  BRA.U UP0, `(.L_x_2) ;  /* 0x0000000100247547 */ /* 0x000fea000b800000 */
[----:B------:R-:W2:Y:S02]  /*01e0*/  LDCU.64 UR6, c[0x0][0x8a8] ;  /* 0x00011500ff0677ac */ /* 0x000ea40008000a00 */
[----:B--2---:R-:W-:-:S04]  /*01f0*/  UISETP.NE.U32.AND UP0, UPT, UR6, URZ, UPT ;  /* 0x000000ff0600728c */ /* 0x004fc8000bf05070 */
[----:B------:R-:W-:-:S09]  /*0200*/  UISETP.NE.AND.EX UP0, UPT, UR7, URZ, UPT, UP0 ;  /* 0x000000ff0700728c */ /* 0x000fd2000bf05300 */
[----:B------:R-:W-:Y:S05]  /*0210*/  BRA.U !UP0, `(.L_x_3) ;  /* 0x00000001080c7547 */ /* 0x000fea000b800000 */
[----:B------:R-:W2:Y:S02]  /*0220*/  LDC.64 R32, c[0x0][0x8a8] ;  /* 0x00022a00ff207b82 */ /* 0x000ea40000000a00 */
[----:B--2---:R2:W5:Y:S01]  /*0230*/  LDG.E R32, desc[UR46][R32.64] ;  /* 0x0000002e20207981 */ /* 0x004562000c1e1900 */
[----:B------:R-:W-:Y:S05]  /*0240*/  BRA `(.L_x_2) ;  /* 0x0000000000087947 */ /* 0x000fea0003800000 */
.L_x_3:
[----:B------:R-:W2:Y:S02]  /*0250*/  LDCU UR6, c[0x0][0x8a0] ;  /* 0x00011400ff0677ac */ /* 0x000ea40008000800 */
[----:B--2---:R-:W-:Y:S02]  /*0260*/  MOV R32, UR6 ;  /* 0x0000000600207c02 */ /* 0x004fe40008000f00 */
.L_x_2:
[----:B------:R-:W-:Y:S01]  /*0270*/  IMAD.U32 R0, RZ, RZ, UR10 ;  /* 0x0000000aff007e24 */ /* 0x000fe2000f8e00ff */
[----:B------:R-:W-:Y:S04]  /*0280*/  BSSY.RECONVERGENT B0, `(.L_x_4) ;  /* 0x000000c000007945 */ /* 0x000fe80003800200 */
[C---:B------:R-:W-:Y:S02]  /*0290*/  ISETP.NE.OR P2, PT, R0.reuse, 0x1, !P1 ;  /* 0x000000010000780c */ /* 0x040fe40004f45670 */
[----:B------:R-:W-:-:S11]  /*02a0*/  ISETP.NE.OR P0, PT, R0, 0x3, !P1 ;  /* 0x000000030000780c */ /* 0x000fd60004f05670 */
[----:B------:R-:W-:Y:S05]  /*02b0*/  @P2 BRA `(.L_x_5) ;  /* 0x0000000000202947 */ /* 0x000fea0003800000 */
[----:B------:R-:W3:Y:S02]  /*02c0*/  LDCU.64 UR6, c[0x0][0x348] ;  /* 0x00006900ff0677ac */ /* 0x000ee40008000a00 */
[----:B---3--:R-:W-:Y:S02]  /*02d0*/  UIADD3 UR12, UP1, UPT, UR6, 0x80, URZ ;  /* 0x00000080060c7890 */ /* 0x008fe4000ff3e0ff */
[----:B------:R-:W-:Y:S02]  /*02e0*/  UIADD3 UR6, UP0, UPT, UR6, 0x180, URZ ;  /* 0x0000018006067890 */ /* 0x000fe4000ff1e0ff */
[----:B------:R-:W-:Y:S02]  /*02f0*/  UIADD3.X UR13, UPT, UPT, URZ, UR7, URZ, UP1, !UPT ;  /* 0x00000007ff0d7290 */ /* 0x000fe40008ffe4ff */
[----:B------:R-:W-:-:S07]  /*0300*/  UIADD3.X UR7, UPT, UPT, URZ, UR7, URZ, UP0, !UPT ;  /* 0x00000007ff077290 */ /* 0x000fce00087fe4ff */
[----:B------:R3:W-:Y:S02]  /*0310*/  UTMACCTL.PF [UR12] ;  /* 0x000000000c0079b9 */ /* 0x0007e40008040000 */
[----:B------:R3:W-:Y:S02]  /*0320*/  UTMACCTL.PF [UR6] ;  /* 0x00000000060079b9 */ /* 0x0007e40008040000 */
[----:B---3--:R-:W-:Y:S01]  /*0330*/  NOP ;  /* 0x0000000000007918 */ /* 0x008fe20000000000 */
.L_x_5:
[----:B------:R-:W-:Y:S05]  /*0340*/  BSYNC.RECONVERGENT B0 ;  /* 0x0000000000007941 */ /* 0x000fea0003800200 */
.L_x_4:
[----:B------:R-:W-:Y:S04]  /*0350*/  BSSY.RECONVERGENT B0, `(.L_x_6) ;  /* 0x000000a000007945 */ /* 0x000fe80003800200 */
        /* <DEDUP_REMOVED lines=9> */
.L_x_7:
[----:B------:R-:W-:Y:S05]  /*03f0*/  BSYNC.RECONVERGENT B0 ;  /* 0x0000000000007941 */ /* 0x000fea0003800200 */
.L_x_6:
[----:B------:R-:W3:Y:S01]  /*0400*/  LDCU.64 UR6, c[0x0][0x888] ;  /* 0x00011100ff0677ac */ /* 0x000ee20008000a00 */
[----:B------:R-:W-:Y:S02]  /*0410*/  UISETP.EQ.U32.AND UP1, UPT, UR4, URZ, UPT ;  /* 0x000000ff0400728c */ /* 0x000fe4000bf22070 */
[----:B------:R-:W-:Y:S02]  /*0420*/  UPLOP3.LUT UP4, UPT, UPT, UPT, UPT, 0x80, 0x8 ;  /* 0x000000000008789c */ /* 0x000fe40003f8f070 */
[----:B---3--:R-:W-:-:S04]  /*0430*/  UISETP.NE.U32.AND UP0, UPT, UR6, URZ, UPT ;  /* 0x000000ff0600728c */ /* 0x008fc8000bf05070 */
[----:B------:R-:W-:-:S04]  /*0440*/  UISETP.NE.AND.EX UP0, UPT, UR7, URZ, UPT, UP0 ;  /* 0x000000ff0700728c */ /* 0x000fc8000bf05300 */
[----:B------:R-:W-:-:S04]  /*0450*/  UISETP.EQ.OR.EX UP2, UPT, UR5, URZ, !UP0, UP1 ;  /* 0x000000ff0500728c */ /* 0x000fc8000c742710 */
[----:B------:R-:W-:-:S05]  /*0460*/  UP2UR UR50, UPR, URZ, 0x4 ;  /* 0x00000004ff327883 */ /* 0x000fca0008000000 */
[----:B------:R-:W-:Y:S07]  /*0470*/  BRA.U !UP2, `(.L_x_8) ;  /* 0x000000010a207547 */ /* 0x000fee000b800000 */
[----:B------:R-:W-:Y:S01]  /*0480*/  UISETP.NE.U32.AND UP1, UPT, UR4, URZ, UPT ;  /* 0x000000ff0400728c */ /* 0x000fe2000bf25070 */
[----:B-----5:R-:W-:Y:S01]  /*0490*/  FSETP.NEU.AND P0, PT, R35, RZ, PT ;  /* 0x000000ff2300720b */ /* 0x020fe20003f0d000 */
[----:B------:R-:W-:Y:S02]  /*04a0*/  USEL UR4, URZ, 0xffffffff, UP0 ;  /* 0xffffffffff047887 */ /* 0x000fe40008000000 */
[----:B------:R-:W-:-:S10]  /*04b0*/  UISETP.NE.AND.EX UP1, UPT, UR5, URZ, UPT, UP1 ;  /* 0x000000ff0500728c */ /* 0x000fd4000bf25310 */
[----:B------:R-:W-:Y:S01]  /*04c0*/  VOTEU.ANY UP0, P0 ;  /* 0x0000000000ff7886 */ /* 0x000fe20000000100 */
[----:B------:R-:W-:-:S04]  /*04d0*/  @!UP1 USEL UR4, URZ, 0xffffffff, UP0 ;  /* 0xffffffffff049887 */ /* 0x000fc80008000000 */
[----:B------:R-:W-:-:S04]  /*04e0*/  ULOP3.LUT UR4, UR4, 0x1, URZ, 0xc0, !UPT ;  /* 0x0000000104047892 */ /* 0x000fc8000f8ec0ff */
[----:B------:R-:W-:-:S11]  /*04f0*/  UISETP.NE.U32.AND UP4, UPT, UR4, 0x1, UPT ;  /* 0x000000010400788c */ /* 0x000fd6000bf85070 */
.L_x_8:
[----:B------:R-:W3:Y:S01]  /*0500*/  SHFL.IDX PT, R0, R66, RZ, 0x1f ;  /* 0x00001fff42007589 */ /* 0x000ee200000e0000 */
[----:B------:R-:W-:-:S04]  /*0510*/  UISETP.NE.AND UP0, UPT, UR10, 0x2, UPT ;  /* 0x000000020a00788c */ /* 0x000fc8000bf05270 */
[----:B------:R-:W-:Y:S02]  /*0520*/  UISETP.EQ.AND UP1, UPT, UR9, URZ, !UP0 ;  /* 0x000000ff0900728c */ /* 0x000fe4000c722270 */
[----:B------:R-:W-:-:S04]  /*0530*/  USEL UR4, URZ, 0x1, UP0 ;  /* 0x00000001ff047887 */ /* 0x000fc80008000000 */
[----:B------:R-:W-:Y:S02]  /*0540*/  PLOP3.LUT P5, PT, P1, PT, UP1, 0x80, 0x8 ;  /* 0x000000000008781c */ /* 0x000fe40000faf018 */
[----:B---3--:R-:W-:-:S13]  /*0550*/  ISETP.NE.AND P0, PT, R0, RZ, PT ;  /* 0x000000ff0000720c */ /* 0x008fda0003f05270 */
[----:B------:R-:W-:Y:S05]  /*0560*/  @P0 BRA `(.L_x_9) ;  /* 0x0000000000440947 */ /* 0x000fea0003800000 */
[----:B------:R-:W-:Y:S01]  /*0570*/  UMOV UR7, 0x400 ;  /* 0x0000040000077882 */ /* 0x000fe20000000000 */
[----:B------:R-:W-:Y:S01]  /*0580*/  UMOV UR6, 0x1 ;  /* 0x0000000100067882 */ /* 0x000fe20000000000 */
[----:B------:R-:W-:Y:S01]  /*0590*/  UMOV UR5, 0x2 ;  /* 0x0000000200057882 */ /* 0x000fe20000000000 */
[----:B------:R-:W-:Y:S02]  /*05a0*/  ULEA UR7, UR37, UR7, 0x18 ;  /* 0x0000000725077291 */ /* 0x000fe4000f8ec0ff */
[----:B------:R-:W-:-:S04]  /*05b0*/  UIADD3 UR12, UPT, UPT, -UR6, 0x100000, URZ ;  /* 0x00100000060c7890 */ /* 0x000fc8000fffe1ff */
[----:B------:R-:W-:Y:S02]  /*05c0*/  USHF.L.U32 UR13, UR12, 0xb, URZ ;  /* 0x0000000b0c0d7899 */ /* 0x000fe400080006ff */
[----:B------:R-:W-:Y:S02]  /*05d0*/  USHF.L.U32 UR12, UR12, 0x1, URZ ;  /* 0x000000010c0c7899 */ /* 0x000fe400080006ff */
[----:B------:R-:W-:-:S04]  /*05e0*/  UIADD3 UR14, UPT, UPT, -UR5, 0x100000, URZ ;  /* 0x00100000050e7890 */ /* 0x000fc8000fffe1ff */
[----:B------:R-:W-:Y:S02]  /*05f0*/  USHF.L.U32 UR15, UR14, 0xb, URZ ;  /* 0x0000000b0e0f7899 */ /* 0x000fe400080006ff */
[----:B------:R-:W-:Y:S01]  /*0600*/  USHF.L.U32 UR14, UR14, 0x1, URZ ;  /* 0x000000010e0e7899 */ /* 0x000fe200080006ff */
[----:B------:R-:W-:Y:S01]  /*0610*/  ELECT P0, URZ, PT ;  /* 0x0000000000ff782f */ /* 0x000fe20003800000 */
[----:B------:R-:W3:Y:S02]  /*0620*/  FENCE.VIEW.ASYNC.S ;  /* 0x00000000000073c6 */ /* 0x000ee40000000000 */
[----:B---3--:R3:W4:Y:S08]  /*0630*/  SYNCS.EXCH.64 URZ, [UR7], UR12 ;  /* 0x0000000c07ff75b2 */ /* 0x0087300008000100 */
[----:B------:R3:W1:Y:S01]  /*0640*/  SYNCS.EXCH.64 URZ, [UR7+0x10], UR14 ;  /* 0x0000100e07ff75b2 */ /* 0x0006620008000100 */
[----:B------:R3:W1:Y:S01]  /*0650*/  SYNCS.EXCH.64 URZ, [UR7+0x8], UR12 ;  /* 0x0000080c07ff75b2 */ /* 0x0006620008000100 */
[----:B------:R3:W1:Y:S01]  /*0660*/  SYNCS.EXCH.64 URZ, [UR7+0x18], UR14 ;  /* 0x0000180e07ff75b2 */ /* 0x0006620008000100 */
[----:B------:R-:W-:Y:S01]  /*0670*/  NOP ;  /* 0x0000000000007918 */ /* 0x000fe20000000000 */
.L_x_9:
[----:B------:R-:W2:Y:S01]  /*0680*/  SHFL.IDX PT, R0, R66, RZ, 0x1f ;  /* 0x00001fff42007589 */ /* 0x000ea200000e0000 */
[----:B------:R-:W-:Y:S01]  /*0690*/  NOP ;  /* 0x0000000000007918 */ /* 0x000fe20000000000 */
[----:B--2---:R-:W-:-:S13]  /*06a0*/  ISETP.NE.AND P0, PT, R0, 0x1, PT ;  /* 0x000000010000780c */ /* 0x004fda0003f05270 */
[----:B------:R-:W-:Y:S05]  /*06b0*/  @P0 BRA `(.L_x_10) ;  /* 0x0000000000540947 */ /* 0x000fea0003800000 */
[----:B---3--:R-:W-:Y:S01]  /*06c0*/  UMOV UR7, 0x400 ;  /* 0x0000040000077882 */ /* 0x008fe20000000000 */
        /* <DEDUP_REMOVED lines=10> */
[----:B------:R-:W2:Y:S02]  /*0770*/  FENCE.VIEW.ASYNC.S ;  /* 0x00000000000073c6 */ /* 0x000ea40000000000 */
[----:B--2---:R2:W3:Y:S08]  /*0780*/  SYNCS.EXCH.64 URZ, [UR7+0x20], UR12 ;  /* 0x0000200c07ff75b2 */ /* 0x0044f00008000100 */
[----:B------:R2:W1:Y:S01]  /*0790*/  SYNCS.EXCH.64 URZ, [UR7+0x40], UR14 ;  /* 0x0000400e07ff75b2 */ /* 0x0004620008000100 */
[----:B------:R2:W1:Y:S01]  /*07a0*/  SYNCS.EXCH.64 URZ, [UR7+0x28], UR12 ;  /* 0x0000280c07ff75b2 */ /* 0x0004620008000100 */
[----:B------:R2:W1:Y:S01]  /*07b0*/  SYNCS.EXCH.64 URZ, [UR7+0x48], UR14 ;  /* 0x0000480e07ff75b2 */ /* 0x0004620008000100 */
[----:B------:R2:W1:Y:S01]  /*07c0*/  SYNCS.EXCH.64 URZ, [UR7+0x30], UR12 ;  /* 0x0000300c07ff75b2 */ /* 0x0004620008000100 */
[----:B------:R2:W1:Y:S01]  /*07d0*/  SYNCS.EXCH.64 URZ, [UR7+0x50], UR14 ;  /* 0x0000500e07ff75b2 */ /* 0x0004620008000100 */
[----:B------:R2:W1:Y:S01]  /*07e0*/  SYNCS.EXCH.64 URZ, [UR7+0x38], UR12 ;  /* 0x0000380c07ff75b2 */ /* 0x0004620008000100 */
[----:B------:R2:W1:Y:S01]  /*07f0*/  SYNCS.EXCH.64 URZ, [UR7+0x58], UR14 ;  /* 0x0000580e07ff75b2 */ /* 0x0004620008000100 */
[----:B------:R-:W-:Y:S01]  /*0800*/  NOP ;  /* 0x0000000000007918 */ /* 0x000fe20000000000 */
.L_x_10:
[----:B------:R-:W4:Y:S01]  /*0810*/  SHFL.IDX PT, R0, R66, RZ, 0x1f ;  /* 0x00001fff42007589 */ /* 0x000f2200000e0000 */
[----:B------:R-:W-:Y:S01]  /*0820*/  NOP ;  /* 0x0000000000007918 */ /* 0x000fe20000000000 */
[----:B----4-:R-:W-:-:S13]  /*0830*/  ISETP.NE.AND P0, PT, R0, 0x3, PT ;  /* 0x000000030000780c */ /* 0x010fda0003f05270 */
[----:B------:R-:W-:Y:S05]  /*0840*/  @P0 BRA `(.L_x_11) ;  /* 0x00000000002c0947 */ /* 0x000fea0003800000 */
[----:B------:R-:W-:Y:S01]  /*0850*/  UMOV UR6, 0x400 ;  /* 0x0000040000067882 */ /* 0x000fe20000000000 */
[----:B------:R-:W-:Y:S01]  /*0860*/  UMOV UR5, 0x20 ;  /* 0x0000002000057882 */ /* 0x000fe20000000000 */
[----:B------:R-:W-:Y:S02]  /*0870*/  ULEA UR6, UR37, UR6, 0x18 ;  /* 0x0000000625067291 */ /* 0x000fe4000f8ec0ff */
[----:B--23--:R-:W-:-:S04]  /*0880*/  UIADD3 UR12, UPT, UPT, -UR5, 0x100000, URZ ;  /* 0x00100000050c7890 */ /* 0x00cfc8000fffe1ff */
[----:B------:R-:W-:Y:S02]  /*0890*/  USHF.L.U32 UR13, UR12, 0xb, URZ ;  /* 0x0000000b0c0d7899 */ /* 0x000fe400080006ff */
[----:B------:R-:W-:Y:S01]  /*08a0*/  USHF.L.U32 UR12, UR12, 0x1, URZ ;  /* 0x000000010c0c7899 */ /* 0x000fe200080006ff */
[----:B------:R-:W-:Y:S01]  /*08b0*/  ELECT P0, URZ, PT ;  /* 0x0000000000ff782f */ /* 0x000fe20003800000 */
[----:B------:R-:W2:Y:S10]  /*08c0*/  FENCE.VIEW.ASYNC.S ;  /* 0x00000000000073c6 */ /* 0x000eb40000000000 */
[----:B--2---:R4:W2:Y:S01]  /*08d0*/  SYNCS.EXCH.64 URZ, [UR6+0x60], UR12 ;  /* 0x0000600c06ff75b2 */ /* 0x0048a20008000100 */
[----:B------:R4:W3:Y:S02]  /*08e0*/  SYNCS.EXCH.64 URZ, [UR6+0x68], UR12 ;  /* 0x0000680c06ff75b2 */ /* 0x0008e40008000100 */
[----:B----4-:R-:W-:Y:S01]  /*08f0*/  NOP ;  /* 0x0000000000007918 */ /* 0x010fe20000000000 */
.L_x_11:
[----:B------:R-:W4:Y:S01]  /*0900*/  SHFL.IDX PT, R0, R66, RZ, 0x1f ;  /* 0x00001fff42007589 */ /* 0x000f2200000e0000 */
[----:B------:R-:W-:Y:S01]  /*0910*/  NOP ;  /* 0x0000000000007918 */ /* 0x000fe20000000000 */
[----:B----4-:R-:W-:-:S13]  /*0920*/  ISETP.NE.AND P0, PT, R0, 0x4, PT ;  /* 0x000000040000780c */ /* 0x010fda0003f05270 */
[----:B------:R-:W-:Y:S05]  /*0930*/  @P0 BRA `(.L_x_12) ;  /* 0x0000000000480947 */ /* 0x000fea0003800000 */
[----:B--23--:R-:W-:Y:S01]  /*0940*/  UMOV UR7, 0x3a0 ;  /* 0x000003a000077882 */ /* 0x00cfe20000000000 */
[----:B------:R-:W-:Y:S01]  /*0950*/  UMOV UR6, 0x400 ;  /* 0x0000040000067882 */ /* 0x000fe20000000000 */
[----:B------:R-:W-:Y:S01]  /*0960*/  USEL UR7, UR7, 0x320, UP4 ;  /* 0x0000032007077887 */ /* 0x000fe2000a000000 */
        /* <DEDUP_REMOVED lines=10> */
[----:B--2---:R4:W2:Y:S08]  /*0a10*/  SYNCS.EXCH.64 URZ, [UR6+0x70], UR12 ;  /* 0x0000700c06ff75b2 */ /* 0x0048b00008000100 */
[----:B------:R4:W3:Y:S01]  /*0a20*/  SYNCS.EXCH.64 URZ, [UR6+0x80], UR14 ;  /* 0x0000800e06ff75b2 */ /* 0x0008e20008000100 */
[----:B------:R4:W1:Y:S01]  /*0a30*/  SYNCS.EXCH.64 URZ, [UR6+0x78], UR12 ;  /* 0x0000780c06ff75b2 */ /* 0x0008620008000100 */
[----:B------:R4:W1:Y:S02]  /*0a40*/  SYNCS.EXCH.64 URZ, [UR6+0x88], UR14 ;  /* 0x0000880e06ff75b2 */ /* 0x0008640008000100 */
[----:B----4-:R-:W-:Y:S01]  /*0a50*/  NOP ;  /* 0x0000000000007918 */ /* 0x010fe20000000000 */
.L_x_12:
[----:B------:R-:W4:Y:S01]  /*0a60*/  SHFL.IDX PT, R0, R66, RZ, 0x1f ;  /* 0x00001fff42007589 */ /* 0x000f2200000e0000 */
[----:B------:R-:W-:Y:S01]  /*0a70*/  NOP ;  /* 0x0000000000007918 */ /* 0x000fe20000000000 */
[----:B----4-:R-:W-:-:S13]  /*0a80*/  ISETP.NE.AND P0, PT, R0, 0x5, PT ;  /* 0x000000050000780c */ /* 0x010fda0003f05270 */
[----:B------:R-:W-:Y:S05]  /*0a90*/  @P0 BRA `(.L_x_13) ;  /* 0x0000000000540947 */ /* 0x000fea0003800000 */
[----:B--23--:R-:W-:Y:S01]  /*0aa0*/  UMOV UR7, 0x400 ;  /* 0x0000040000077882 */ /* 0x00cfe20000000000 */
        /* <DEDUP_REMOVED lines=14> */
[----:B------:R4:W1:Y:S01]  /*0b90*/  SYNCS.EXCH.64 URZ, [UR7+0xb8], UR14 ;  /* 0x0000b80e07ff75b2 */ /* 0x0008620008000100 */
[----:B------:R4:W1:Y:S01]  /*0ba0*/  SYNCS.EXCH.64 URZ, [UR7+0xa0], UR12 ;  /* 0x0000a00c07ff75b2 */ /* 0x0008620008000100 */
[----:B------:R4:W1:Y:S01]  /*0bb0*/  SYNCS.EXCH.64 URZ, [UR7+0xc0], UR14 ;  /* 0x0000c00e07ff75b2 */ /* 0x0008620008000100 */
[----:B------:R4:W1:Y:S01]  /*0bc0*/  SYNCS.EXCH.64 URZ, [UR7+0xa8], UR12 ;  /* 0x0000a80c07ff75b2 */ /* 0x0008620008000100 */
[----:B------:R4:W1:Y:S02]  /*0bd0*/  SYNCS.EXCH.64 URZ, [UR7+0xc8], UR14 ;  /* 0x0000c80e07ff75b2 */ /* 0x0008640008000100 */
[----:B----4-:R-:W-:Y:S01]  /*0be0*/  NOP ;  /* 0x0000000000007918 */ /* 0x010fe20000000000 */
.L_x_13:
[----:B------:R-:W4:Y:S01]  /*0bf0*/  SHFL.IDX PT, R0, R66, RZ, 0x1f ;  /* 0x00001fff42007589 */ /* 0x000f2200000e0000 */
[----:B------:R-:W-:Y:S01]  /*0c00*/  ISETP.NE.OR P1, PT, RZ, UR10, !P1 ;  /* 0x0000000aff007c0c */ /* 0x000fe2000cf25670 */
        /* <DEDUP_REMOVED lines=12> */
[----:B------:R4:W3:Y:S01]  /*0cd0*/  SYNCS.EXCH.64 URZ, [UR6+0xe0], UR12 ;  /* 0x0000e00c06ff75b2 */ /* 0x0008e20008000100 */
[----:B------:R4:W1:Y:S01]  /*0ce0*/  SYNCS.EXCH.64 URZ, [UR6+0xd8], UR12 ;  /* 0x0000d80c06ff75b2 */ /* 0x0008620008000100 */
[----:B------:R4:W1:Y:S02]  /*0cf0*/  SYNCS.EXCH.64 URZ, [UR6+0xe8], UR12 ;  /* 0x0000e80c06ff75b2 */ /* 0x0008640008000100 */
[----:B----4-:R-:W-:Y:S01]  /*0d00*/  NOP ;  /* 0x0000000000007918 */ /* 0x010fe20000000000 */
.L_x_14:
[----:B------:R-:W-:Y:S01]  /*0d10*/  VOTEU.ALL UP0, P1 ;  /* 0x0000000000ff7886 */ /* 0x000fe20000800000 */
[----:B--23--:R-:W-:Y:S01]  /*0d20*/  UMOV UR12, 0x20 ;  /* 0x00000020000c7882 */ /* 0x00cfe20000000000 */
[----:B------:R-:W2:Y:S01]  /*0d30*/  LDCU UR6, c[0x0][0x36c] ;  /* 0x00006d80ff0677ac */ /* 0x000ea20008000800 */
[----:B------:R-:W-:Y:S01]  /*0d40*/  NOP ;  /* 0x0000000000007918 */ /* 0x000fe20000000000 */
[----:B------:R-:W-:Y:S01]  /*0d50*/  LOP3.LUT R10, R72, 0x1f, RZ, 0xc0, !PT ;  /* 0x0000001f480a7812 */ /* 0x000fe200078ec0ff */
[----:B------:R-:W-:Y:S01]  /*0d60*/  @!UP0 UMOV UR5, 0x400 ;  /* 0x0000040000058882 */ /* 0x000fe20000000000 */
[----:B------:R-:W-:-:S04]  /*0d70*/  @!UP0 UIADD3 UR12, UPT, UPT, -UR12, 0x100000, URZ ;  /* 0x001000000c0c8890 */ /* 0x000fc8000fffe1ff */
[----:B------:R-:W-:Y:S02]  /*0d80*/  @!UP0 USHF.L.U32 UR13, UR12, 0xb, URZ ;  /* 0x0000000b0c0d8899 */ /* 0x000fe400080006ff */
[----:B------:R-:W-:Y:S02]  /*0d90*/  @!UP0 USHF.L.U32 UR12, UR12, 0x1, URZ ;  /* 0x000000010c0c8899 */ /* 0x000fe400080006ff */
[----:B------:R-:W-:Y:S01]  /*0da0*/  @!UP0 ULEA UR5, UR37, UR5, 0x18 ;  /* 0x0000000525058291 */ /* 0x000fe2000f8ec0ff */
[----:B------:R-:W-:Y:S01]  /*0db0*/  VOTEU.ALL UP0, P1 ;  /* 0x0000000000ff7886 */ /* 0x000fe20000800000 */
[----:B------:R-:W-:Y:S02]  /*0dc0*/  UISETP.NE.AND UP3, UPT, UR10, URZ, UPT ;  /* 0x000000ff0a00728c */ /* 0x000fe4000bf65270 */
[----:B--2---:R-:W-:Y:S01]  /*0dd0*/  UISETP.EQ.U32.AND UP1, UPT, UR6, 0x1, UPT ;  /* 0x000000010600788c */ /* 0x004fe2000bf22070 */
[----:B------:R-:W2:Y:S07]  /*0de0*/  FENCE.VIEW.ASYNC.S ;  /* 0x00000000000073c6 */ /* 0x000eae0000000000 */
[----:B--2---:R2:W3:Y:S01]  /*0df0*/  @!UP0 SYNCS.EXCH.64 URZ, [UR5+0xf0], UR12 ;  /* 0x0000f00c05ff85b2 */ /* 0x0044e20008000100 */
[----:B------:R-:W-:Y:S05]  /*0e00*/  BRA.U !UP1, `(.L_x_15) ;  /* 0x0000000109087547 */ /* 0x000fea000b800000 */
[----:B-1-3--:R-:W-:Y:S01]  /*0e10*/  UCGABAR_ARV ;  /* 0x00000000000079c7 */ /* 0x00afe20008000000 */
[----:B------:R-:W-:Y:S05]  /*0e20*/  BRA `(.L_x_16) ;  /* 0x0000000000047947 */ /* 0x000fea0003800000 */
.L_x_15:
[----:B-1-3--:R-:W-:Y:S01]  /*0e30*/  NOP ;  /* 0x0000000000007918 */ /* 0x00afe20000000000 */
.L_x_16:
[----:B------:R-:W1:Y:S01]  /*0e40*/  S2R R11, SR_CTAID.X ;  /* 0x00000000000b7919 */ /* 0x000e620000002500 */
[----:B------:R-:W-:-:S05]  /*0e50*/  CS2R.32 R60, SR_CgaSize ;  /* 0x00000000003c7805 */ /* 0x000fca0000008a00 */
[----:B------:R-:W-:-:S05]  /*0e60*/  IMAD R60, R60, -0xa0, RZ ;  /* 0xffffff603c3c7824 */ /* 0x000fca00078e02ff */
[----:B------:R-:W-:-:S14]  /*0e70*/  R2UR UR6, R60 ;  /* 0x000000003c0672ca */ /* 0x000fdc00000e0000 */
[----:B------:R-:W3:Y:S01]  /*0e80*/  LDCU UR6, c[0x0][UR6+0x2b0] ;  /* 0x00005600060677ac */ /* 0x000ee20008000800 */
[----:B------:R-:W-:-:S05]  /*0e90*/  CS2R.32 R0, SR_CgaSize ;  /* 0x0000000000007805 */ /* 0x000fca0000008a00 */
[----:B------:R-:W-:-:S06]  /*0ea0*/  IMAD R0, R0, -0xa0, RZ ;  /* 0xffffff6000007824 */ /* 0x000fcc00078e02ff */
[----:B------:R-:W4:Y:S01]  /*0eb0*/  LDC R0, c[0x0][R0+0x2a0] ;  /* 0x0000a80000007b82 */ /* 0x000f220000000800 */
[----:B------:R-:W-:Y:S01]  /*0ec0*/  PRMT R8, RZ, 0x7610, R8 ;  /* 0x00007610ff087816 */ /* 0x000fe20000000008 */
[----:B------:R-:W3:Y:S01]  /*0ed0*/  S2R R34, SR_CTAID.Y ;  /* 0x0000000000227919 */ /* 0x000ee20000002600 */
[----:B------:R-:W-:-:S05]  /*0ee0*/  CS2R.32 R60, SR_CgaSize ;  /* 0x00000000003c7805 */ /* 0x000fca0000008a00 */
[----:B------:R-:W-:-:S05]  /*0ef0*/  IMAD R60, R60, -0xa0, RZ ;  /* 0xffffff603c3c7824 */ /* 0x000fca00078e02ff */
[----:B--2---:R-:W-:-:S14]  /*0f00*/  R2UR UR5, R60 ;  /* 0x000000003c0572ca */ /* 0x004fdc00000e0000 */
[----:B------:R-:W2:Y:S01]  /*0f10*/  LDCU UR5, c[0x0][UR5+0x2b4] ;  /* 0x00005680050577ac */ /* 0x000ea20008000800 */
[----:B------:R-:W1:Y:S01]  /*0f20*/  LDCU UR11, c[0x0][0xb30] ;  /* 0x00016600ff0b77ac */ /* 0x000e620008000800 */
[----:B------:R-:W3:Y:S01]  /*0f30*/  LDC R9, c[0x0][0xb24] ;  /* 0x0002c900ff097b82 */ /* 0x000ee20000000800 */
[----:B------:R-:W-:Y:S02]  /*0f40*/  UISETP.GT.U32.AND UP0, UPT, UR9, 0xffff, UPT ;  /* 0x0000ffff0900788c */ /* 0x000fe4000bf04070 */
[----:B------:R-:W-:Y:S02]  /*0f50*/  USHF.L.U32 UR7, UR37, 0xa, URZ ;  /* 0x0000000a25077899 */ /* 0x000fe400080006ff */
[----:B------:R-:W-:Y:S01]  /*0f60*/  USEL UR12, UR9, 0xffff, !UP0 ;  /* 0x0000ffff090c7887 */ /* 0x000fe2000c000000 */
[----:B------:R-:W-:-:S05]  /*0f70*/  CS2R.32 R58, SR_CgaSize ;  /* 0x00000000003a7805 */ /* 0x000fca0000008a00 */
[----:B------:R-:W-:-:S06]  /*0f80*/  IMAD R58, R58, -0xa0, RZ ;  /* 0xffffff603a3a7824 */ /* 0x000fcc00078e02ff */
[----:B------:R-:W4:Y:S01]  /*0f90*/  LDC R58, c[0x0][R58+0x2a4] ;  /* 0x0000a9003a3a7b82 */ /* 0x000f220000000800 */
[----:B------:R-:W-:Y:S02]  /*0fa0*/  ULOP3.LUT UR7, UR7, 0x800, URZ, 0xc0, !UPT ;  /* 0x0000080007077892 */ /* 0x000fe4000f8ec0ff */
[----:B------:R-:W-:Y:S02]  /*0fb0*/  ULOP3.LUT UR12, UR12, 0xffff, URZ, 0xc0, !UPT ;  /* 0x0000ffff0c0c7892 */ /* 0x000fe4000f8ec0ff */
[----:B------:R-:W-:-:S03]  /*0fc0*/  UISETP.NE.AND UP2, UPT, UR10, 0x2, UPT ;  /* 0x000000020a00788c */ /* 0x000fc6000bf45270 */
[----:B------:R-:W4:Y:S01]  /*0fd0*/  LDC R26, c[0x0][0xb24] ;  /* 0x0002c900ff1a7b82 */ /* 0x000f220000000800 */
[----:B-1----:R-:W-:Y:S01]  /*0fe0*/  UISETP.NE.AND UP0, UPT, UR11, 0x1, UPT ;  /* 0x000000010b00788c */ /* 0x002fe2000bf05270 */
[----:B------:R-:W-:Y:S01]  /*0ff0*/  I2FP.F32.U32 R60, R11 ;  /* 0x0000000b003c7245 */ /* 0x000fe20000201000 */
[----:B------:R-:W-:-:S05]  /*1000*/  IMAD.MOV.U32 R37, RZ, RZ, R11 ;  /* 0x000000ffff257224 */ /* 0x000fca00078e000b */
[----:B------:R-:W1:Y:S01]  /*1010*/  S2UR UR36, SR_CTAID.Z ;  /* 0x00000000002479c3 */ /* 0x000e620000002700 */
[----:B---3--:R-:W-:Y:S02]  /*1020*/  ISETP.GE.AND P0, PT, R9, 0x1, PT ;  /* 0x000000010900780c */ /* 0x008fe40003f06270 */
[----:B------:R-:W-:Y:S01]  /*1030*/  I2FP.F32.U32 R3, R34 ;  /* 0x0000002200037245 */ /* 0x000fe20000201000 */
[----:B------:R-:W-:Y:S01]  /*1040*/  FMUL R60, R60, UR6 ;  /* 0x000000063c3c7c20 */ /* 0x000fe20008400000 */
[----:B------:R-:W-:-:S03]  /*1050*/  USHF.R.U32.HI UR6, URZ, 0x6, UR7 ;  /* 0x00000006ff067899 */ /* 0x000fc60008011607 */
[----:B--2---:R-:W-:Y:S01]  /*1060*/  FMUL R3, R3, UR5 ;  /* 0x0000000503037c20 */ /* 0x004fe20008400000 */
[----:B------:R-:W-:Y:S01]  /*1070*/  UMOV UR5, 0x5 ;  /* 0x0000000500057882 */ /* 0x000fe20000000000 */
[----:B------:R-:W2:Y:S01]  /*1080*/  F2I.U32.TRUNC.NTZ R60, R60 ;  /* 0x0000003c003c7305 */ /* 0x000ea2000020f000 */
[----:B------:R-:W-:-:S07]  /*1090*/  USHF.L.U32 UR5, UR5, UR12, URZ ;  /* 0x0000000c05057299 */ /* 0x000fce00080006ff */
[----:B------:R-:W3:Y:S01]  /*10a0*/  F2I.U32.TRUNC.NTZ R3, R3 ;  /* 0x0000000300037305 */ /* 0x000ee2000020f000 */
[----:B--2---:R-:W-:-:S04]  /*10b0*/  IMAD.MOV R60, RZ, RZ, -R60 ;  /* 0x000000ffff3c7224 */ /* 0x004fc800078e0a3c */
[----:B----4-:R-:W-:Y:S01]  /*10c0*/  IMAD R60, R0, R60, R11 ;  /* 0x0000003c003c7224 */ /* 0x010fe200078e020b */
[----:B------:R-:W-:Y:S02]  /*10d0*/  PRMT R0, RZ, 0x7610, R0 ;  /* 0x00007610ff007816 */ /* 0x000fe40000000000 */
[----:B---3--:R-:W-:-:S05]  /*10e0*/  IADD3 R3, PT, PT, -R3, RZ, RZ ;  /* 0x000000ff03037210 */ /* 0x008fca0007ffe1ff */
[----:B------:R-:W-:Y:S01]  /*10f0*/  IMAD R58, R58, R3, R34 ;  /* 0x000000033a3a7224 */ /* 0x000fe200078e0222 */
[----:B-1----:R-:W-:Y:S06]  /*1100*/  BRA.U UP3, `(.L_x_17) ;  /* 0x0000000103387547 */ /* 0x002fec000b800000 */
[C---:B------:R-:W-:Y:S01]  /*1110*/  ISETP.GT.U32.AND P1, PT, R60.reuse, 0x1, PT ;  /* 0x000000013c00780c */ /* 0x040fe20003f24070 */
[----:B------:R-:W-:Y:S01]  /*1120*/  IMAD.MOV.U32 R0, RZ, RZ, 0x3 ;  /* 0x00000003ff007424 */ /* 0x000fe200078e00ff */
[----:B------:R-:W-:Y:S02]  /*1130*/  LOP3.LUT R3, R60, 0xfffffffe, RZ, 0xc0, !PT ;  /* 0xfffffffe3c037812 */ /* 0x000fe400078ec0ff */
[C---:B------:R-:W-:Y:S02]  /*1140*/  ISETP.NE.AND P2, PT, R58.reuse, RZ, P1 ;  /* 0x000000ff3a00720c */ /* 0x040fe40000f45270 */
[C---:B------:R-:W-:Y:S01]  /*1150*/  ISETP.NE.AND P1, PT, R58.reuse, 0x1, P1 ;  /* 0x000000013a00780c */ /* 0x040fe20000f25270 */
[----:B------:R-:W-:Y:S01]  /*1160*/  IMAD R3, R58, 0x2, R3 ;  /* 0x000000023a037824 */ /* 0x000fe200078e0203 */
[----:B------:R-:W-:Y:S02]  /*1170*/  SEL R4, RZ, 0x1, P2 ;  /* 0x00000001ff047807 */ /* 0x000fe40001000000 */
[----:B------:R-:W-:-:S02]  /*1180*/  SEL R5, RZ, 0x4, P1 ;  /* 0x00000004ff057807 */ /* 0x000fc40000800000 */
[----:B------:R-:W-:Y:S02]  /*1190*/  SEL R2, RZ, 0x2, P2 ;  /* 0x00000002ff027807 */ /* 0x000fe40001000000 */
[----:B------:R-:W-:Y:S02]  /*11a0*/  SHF.L.U32 R0, R0, R3, RZ ;  /* 0x0000000300007219 */ /* 0x000fe400000006ff */
[----:B------:R-:W-:Y:S02]  /*11b0*/  IADD3 R5, PT, PT, R2, R5, R4 ;  /* 0x0000000502057210 */ /* 0x000fe40007ffe004 */
[----:B------:R-:W-:-:S05]  /*11c0*/  SEL R2, RZ, 0x8, P1 ;  /* 0x00000008ff027807 */ /* 0x000fca0000800000 */
[----:B------:R-:W-:-:S05]  /*11d0*/  IMAD.IADD R2, R5, 0x1, R2 ;  /* 0x0000000105027824 */ /* 0x000fca00078e0202 */
[----:B------:R-:W-:Y:S02]  /*11e0*/  PRMT R8, R2, 0x7610, R8 ;  /* 0x0000761002087816 */ /* 0x000fe40000000008 */
.L_x_17:
[----:B------:R-:W-:Y:S05]  /*11f0*/  @!P0 BRA `(.L_x_18) ;  /* 0x0000000000b88947 */ /* 0x000fea0003800000 */
[----:B------:R-:W1:Y:S01]  /*1200*/  LDC.64 R4, c[0x0][0xb18] ;  /* 0x0002c600ff047b82 */ /* 0x000e620000000a00 */
[----:B------:R-:W-:-:S07]  /*1210*/  ISETP.NE.AND P0, PT, R9, 0x1, PT ;  /* 0x000000010900780c */ /* 0x000fce0003f05270 */
[----:B------:R-:W2:Y:S08]  /*1220*/  LDC R14, c[0x0][0xb0c] ;  /* 0x0002c300ff0e7b82 */ /* 0x000eb00000000800 */
[----:B------:R-:W3:Y:S08]  /*1230*/  LDC R13, c[0x0][0x370] ;  /* 0x0000dc00ff0d7b82 */ /* 0x000ef00000000800 */
[----:B------:R-:W4:Y:S01]  /*1240*/  LDC R16, c[0x0][0x374] ;  /* 0x0000dd00ff107b82 */ /* 0x000f220000000800 */
[----:B-1----:R-:W-:-:S07]  /*1250*/  ISETP.NE.AND P1, PT, R4, 0x1, PT ;  /* 0x000000010400780c */ /* 0x002fce0003f25270 */
[----:B------:R-:W3:Y:S01]  /*1260*/  LDC.64 R6, c[0x0][0xb10] ;  /* 0x0002c400ff067b82 */ /* 0x000ee20000000a00 */
[----:B--2---:R-:W-:-:S07]  /*1270*/  ISETP.NE.AND P2, PT, R14, 0x1, PT ;  /* 0x000000010e00780c */ /* 0x004fce0003f45270 */
[----:B------:R-:W1:Y:S08]  /*1280*/  LDC R12, c[0x0][0xb20] ;  /* 0x0002c800ff0c7b82 */ /* 0x000e700000000800 */
[----:B------:R-:W2:Y:S01]  /*1290*/  LDC.64 R2, c[0x0][0xb28] ;  /* 0x0002ca00ff027b82 */ /* 0x000ea20000000a00 */
[----:B----4-:R-:W-:-:S04]  /*12a0*/  IMAD.HI.U32 R15, R16, R5, RZ ;  /* 0x00000005100f7227 */ /* 0x010fc800078e00ff */
[----:B------:R-:W-:-:S04]  /*12b0*/  IMAD.HI.U32 R5, R34, R5, RZ ;  /* 0x0000000522057227 */ /* 0x000fc800078e00ff */
[----:B---3--:R-:W-:-:S04]  /*12c0*/  IMAD.HI.U32 R18, R13, R6, RZ ;  /* 0x000000060d127227 */ /* 0x008fc800078e00ff */
[C---:B------:R-:W-:Y:S01]  /*12d0*/  IMAD.HI.U32 R20, R11.reuse, R6, RZ ;  /* 0x000000060b147227 */ /* 0x040fe200078e00ff */
[-C--:B------:R-:W-:Y:S02]  /*12e0*/  @P2 SHF.R.U32.HI R13, RZ, R7.reuse, R18 ;  /* 0x00000007ff0d2219 */ /* 0x080fe40000011612 */
[-C--:B-1----:R-:W-:Y:S02]  /*12f0*/  @P1 SHF.R.U32.HI R16, RZ, R12.reuse, R15 ;  /* 0x0000000cff101219 */ /* 0x082fe4000001160f */
[----:B------:R-:W-:Y:S02]  /*1300*/  SHF.R.U32.HI R5, RZ, R12, R5 ;  /* 0x0000000cff057219 */ /* 0x000fe40000011605 */
[----:B------:R-:W-:Y:S02]  /*1310*/  SHF.R.U32.HI R20, RZ, R7, R20 ;  /* 0x00000007ff147219 */ /* 0x000fe40000011614 */
[----:B------:R-:W-:Y:S01]  /*1320*/  SEL R5, R34, R5, !P1 ;  /* 0x0000000522057207 */ /* 0x000fe20004800000 */
[----:B--2---:R-:W-:Y:S01]  /*1330*/  IMAD.HI.U32 R18, R16, R2, RZ ;  /* 0x0000000210127227 */ /* 0x004fe200078e00ff */
[----:B------:R-:W-:-:S02]  /*1340*/  SEL R37, R11, R20, !P2 ;  /* 0x000000140b257207 */ /* 0x000fc40005000000 */
[----:B------:R-:W-:Y:S01]  /*1350*/  IADD3 R7, PT, PT, -R5, RZ, RZ ;  /* 0x000000ff05077210 */ /* 0x000fe20007ffe1ff */
[----:B------:R-:W-:Y:S01]  /*1360*/  IMAD.HI.U32 R6, R13, R2, RZ ;  /* 0x000000020d067227 */ /* 0x000fe200078e00ff */
[----:B------:R-:W-:-:S03]  /*1370*/  @P0 SHF.R.U32.HI R16, RZ, R3, R18 ;  /* 0x00000003ff100219 */ /* 0x000fc60000011612 */
[----:B------:R-:W-:Y:S01]  /*1380*/  IMAD R7, R4, R7, R34 ;  /* 0x0000000704077224 */ /* 0x000fe200078e0222 */
[----:B------:R-:W-:Y:S01]  /*1390*/  @P0 SHF.R.U32.HI R13, RZ, R3, R6 ;  /* 0x00000003ff0d0219 */ /* 0x000fe20000011606 */
[----:B------:R-:W-:-:S04]  /*13a0*/  IMAD R16, R16, R9, RZ ;  /* 0x0000000910107224 */ /* 0x000fc800078e02ff */
[----:B------:R-:W-:Y:S01]  /*13b0*/  IMAD R6, R13, R9, RZ ;  /* 0x000000090d067224 */ /* 0x000fe200078e02ff */
[----:B------:R-:W-:-:S04]  /*13c0*/  ISETP.GE.AND P1, PT, R5, R16, PT ;  /* 0x000000100500720c */ /* 0x000fc80003f26270 */
[----:B------:R-:W-:Y:S01]  /*13d0*/  ISETP.GE.OR P1, PT, R37, R6, P1 ;  /* 0x000000062500720c */ /* 0x000fe20000f26670 */
[----:B------:R-:W-:-:S05]  /*13e0*/  IMAD.HI.U32 R6, R5, R2, RZ ;  /* 0x0000000205067227 */ /* 0x000fca00078e00ff */
[----:B------:R-:W-:-:S04]  /*13f0*/  SHF.R.U32.HI R6, RZ, R3, R6 ;  /* 0x00000003ff067219 */ /* 0x000fc80000011606 */
[----:B------:R-:W-:-:S03]  /*1400*/  SEL R6, R5, R6, !P0 ;  /* 0x0000000605067207 */ /* 0x000fc60004000000 */
[----:B------:R-:W-:Y:S01]  /*1410*/  @!P1 IMAD.HI.U32 R12, R37, R2, RZ ;  /* 0x00000002250c9227 */ /* 0x000fe200078e00ff */
[----:B------:R-:W-:-:S04]  /*1420*/  IADD3 R2, PT, PT, -R6, RZ, RZ ;  /* 0x000000ff06027210 */ /* 0x000fc80007ffe1ff */
[----:B------:R-:W-:Y:S01]  /*1430*/  @!P1 SHF.R.U32.HI R12, RZ, R3, R12 ;  /* 0x00000003ff0c9219 */ /* 0x000fe2000001160c */
[----:B------:R-:W-:-:S03]  /*1440*/  IMAD R2, R9, R2, R5 ;  /* 0x0000000209027224 */ /* 0x000fc600078e0205 */
[----:B------:R-:W-:-:S05]  /*1450*/  @!P1 SEL R3, R37, R12, !P0 ;  /* 0x0000000c25039207 */ /* 0x000fca0004000000 */
[--C-:B------:R-:W-:Y:S02]  /*1460*/  @!P1 IMAD.IADD R6, R6, 0x1, -R3.reuse ;  /* 0x0000000106069824 */ /* 0x100fe400078e0a03 */
[----:B------:R-:W-:Y:S01]  /*1470*/  @!P1 IMAD R3, R2, R13, R3 ;  /* 0x0000000d02039224 */ /* 0x000fe200078e0203 */
[----:B------:R-:W-:Y:S01]  /*1480*/  IADD3 R2, PT, PT, -R37, RZ, RZ ;  /* 0x000000ff25027210 */ /* 0x000fe20007ffe1ff */
[----:B------:R-:W-:Y:S02]  /*1490*/  @!P1 IMAD R5, R6, R9, R37 ;  /* 0x0000000906059224 */ /* 0x000fe400078e0225 */
[----:B------:R-:W-:Y:S02]  /*14a0*/  @!P1 IMAD.MOV.U32 R37, RZ, RZ, R3 ;  /* 0x000000ffff259224 */ /* 0x000fe400078e0003 */
[----:B------:R-:W-:Y:S02]  /*14b0*/  IMAD R2, R14, R2, R11 ;  /* 0x000000020e027224 */ /* 0x000fe400078e020b */
[----:B------:R-:W-:-:S02]  /*14c0*/  IMAD R34, R5, R4, R7 ;  /* 0x0000000405227224 */ /* 0x000fc400078e0207 */
[----:B------:R-:W-:Y:S02]  /*14d0*/  IMAD R37, R37, R14, R2 ;  /* 0x0000000e25257224 */ /* 0x000fe400078e0202 */
.L_x_18:
[----:B------:R-:W-:Y:S05]  /*14e0*/  BRA.U UP0, `(.L_x_19) ;  /* 0x0000000100407547 */ /* 0x000fea000b800000 */
[----:B------:R-:W1:Y:S08]  /*14f0*/  LDC.64 R4, c[0x0][0xb10] ;  /* 0x0002c400ff047b82 */ /* 0x000e700000000a00 */
[----:B------:R-:W2:Y:S08]  /*1500*/  LDC.64 R2, c[0x0][0xb18] ;  /* 0x0002c600ff027b82 */ /* 0x000eb00000000a00 */
[----:B------:R-:W3:Y:S08]  /*1510*/  LDC R6, c[0x0][0xb20] ;  /* 0x0002c800ff067b82 */ /* 0x000ef00000000800 */
[----:B------:R-:W4:Y:S01]  /*1520*/  LDC R12, c[0x0][0xb0c] ;  /* 0x0002c300ff0c7b82 */ /* 0x000f220000000800 */
[----:B-1----:R-:W-:-:S05]  /*1530*/  IMAD.HI.U32 R4, R37, R4, RZ ;  /* 0x0000000425047227 */ /* 0x002fca00078e00ff */
[----:B------:R-:W-:Y:S01]  /*1540*/  SHF.R.U32.HI R4, RZ, R5, R4 ;  /* 0x00000005ff047219 */ /* 0x000fe20000011604 */
[----:B--2---:R-:W-:Y:S01]  /*1550*/  IMAD.HI.U32 R3, R34, R3, RZ ;  /* 0x0000000322037227 */ /* 0x004fe200078e00ff */
[----:B------:R-:W-:-:S04]  /*1560*/  ISETP.NE.AND P0, PT, R2, 0x1, PT ;  /* 0x000000010200780c */ /* 0x000fc80003f05270 */
[----:B---3--:R-:W-:-:S04]  /*1570*/  SHF.R.U32.HI R3, RZ, R6, R3 ;  /* 0x00000006ff037219 */ /* 0x008fc80000011603 */
[----:B------:R-:W-:Y:S02]  /*1580*/  SEL R3, R34, R3, !P0 ;  /* 0x0000000322037207 */ /* 0x000fe40004000000 */
[----:B----4-:R-:W-:-:S04]  /*1590*/  ISETP.NE.AND P1, PT, R12, 0x1, PT ;  /* 0x000000010c00780c */ /* 0x010fc80003f25270 */
[----:B------:R-:W-:-:S05]  /*15a0*/  SEL R6, R37, R4, !P1 ;  /* 0x0000000425067207 */ /* 0x000fca0004800000 */
[----:B------:R-:W-:Y:S02]  /*15b0*/  IMAD.IADD R4, R3, 0x1, -R6 ;  /* 0x0000000103047824 */ /* 0x000fe400078e0a06 */
[----:B------:R-:W-:Y:S02]  /*15c0*/  IMAD.IADD R3, R6, 0x1, -R3 ;  /* 0x0000000106037824 */ /* 0x000fe400078e0a03 */
[----:B------:R-:W-:Y:S02]  /*15d0*/  IMAD R37, R4, R12, R37 ;  /* 0x0000000c04257224 */ /* 0x000fe400078e0225 */
[----:B------:R-:W-:Y:S02]  /*15e0*/  IMAD R34, R3, R2, R34 ;  /* 0x0000000203227224 */ /* 0x000fe400078e0222 */
.L_x_19:
[----:B------:R-:W-:Y:S05]  /*15f0*/  BRA.U !UP1, `(.L_x_20) ;  /* 0x00000001090c7547 */ /* 0x000fea000b800000 */
[----:B------:R-:W-:Y:S01]  /*1600*/  UCGABAR_WAIT ;  /* 0x0000000000007dc7 */ /* 0x000fe20008000000 */
[----:B------:R-:W-:Y:S01]  /*1610*/  CCTL.IVALL ;  /* 0x00000000ff00798f */ /* 0x000fe20002000000 */
[----:B------:R-:W-:Y:S05]  /*1620*/  BRA `(.L_x_21) ;  /* 0x0000000000047947 */ /* 0x000fea0003800000 */
.L_x_20:
[----:B------:R-:W-:Y:S06]  /*1630*/  BAR.SYNC.DEFER_BLOCKING 0x0 ;  /* 0x0000000000007b1d */ /* 0x000fec0000010000 */
.L_x_21:
[----:B------:R-:W-:Y:S05]  /*1640*/  BRA.U UP2, `(.L_x_22) ;  /* 0x0000001102747547 */ /* 0x000fea000b800000 */
[----:B------:R-:W1:Y:S01]  /*1650*/  LDCU UR13, c[0x0][0x38c] ;  /* 0x00007180ff0d77ac */ /* 0x000e620008000800 */
[----:B------:R-:W2:Y:S01]  /*1660*/  LDC R9, c[0x0][0x370] ;  /* 0x0000dc00ff097b82 */ /* 0x000ea20000000800 */
[----:B------:R-:W-:Y:S01]  /*1670*/  IMAD.SHL.U32 R16, R11, 0x40, RZ ;  /* 0x000000400b107824 */ /* 0x000fe200078e00ff */
[----:B------:R-:W-:Y:S01]  /*1680*/  PLOP3.LUT P1, PT, PT, PT, UP4, 0x80, 0x8 ;  /* 0x000000000008781c */ /* 0x000fe20003f2f048 */
[----:B------:R-:W-:Y:S01]  /*1690*/  HFMA2 R12, -RZ, RZ, 0, 0 ;  /* 0x00000000ff0c7431 */ /* 0x000fe200000001ff */
[----:B------:R-:W-:Y:S01]  /*16a0*/  UISETP.NE.AND UP1, UPT, UR10, URZ, UPT ;  /* 0x000000ff0a00728c */ /* 0x000fe2000bf25270 */
[----:B------:R-:W-:Y:S01]  /*16b0*/  ISETP.NE.AND P4, PT, R10, RZ, P5 ;  /* 0x000000ff0a00720c */ /* 0x000fe20002f85270 */
[----:B------:R-:W-:Y:S01]  /*16c0*/  IMAD.MOV.U32 R15, RZ, RZ, 0x1 ;  /* 0x00000001ff0f7424 */ /* 0x000fe200078e00ff */
[----:B------:R-:W-:Y:S01]  /*16d0*/  PLOP3.LUT P1, PT, P1, PT, PT, 0x8, 0x80 ;  /* 0x000000000080781c */ /* 0x000fe20000f2e170 */
[----:B------:R-:W3:Y:S01]  /*16e0*/  LDC R0, c[0x0][0x374] ;  /* 0x0000dd00ff007b82 */ /* 0x000ee20000000800 */
[----:B------:R-:W-:Y:S01]  /*16f0*/  IMAD.MOV.U32 R14, RZ, RZ, RZ ;  /* 0x000000ffff0e7224 */ /* 0x000fe200078e00ff */
[----:B------:R-:W-:Y:S01]  /*1700*/  MOV R8, 0x1 ;  /* 0x0000000100087802 */ /* 0x000fe20000000f00 */
[----:B------:R-:W-:Y:S01]  /*1710*/  IMAD.MOV.U32 R10, RZ, RZ, RZ ;  /* 0x000000ffff0a7224 */ /* 0x000fe200078e00ff */
[----:B------:R-:W-:Y:S01]  /*1720*/  LOP3.LUT R16, R16, 0x40, RZ, 0xc0, !PT ;  /* 0x0000004010107812 */ /* 0x000fe200078ec0ff */
[----:B------:R-:W4:Y:S01]  /*1730*/  LDCU.64 UR22, c[0x0][0x348] ;  /* 0x00006900ff1677ac */ /* 0x000f220008000a00 */
[----:B-1----:R-:W-:-:S02]  /*1740*/  UIADD3 UR8, UPT, UPT, UR13, 0x3f, URZ ;  /* 0x0000003f0d087890 */ /* 0x002fc4000fffe0ff */
[----:B------:R-:W-:Y:S02]  /*1750*/  USEL UR25, UR4, 0x2, UP1 ;  /* 0x0000000204197887 */ /* 0x000fe40008800000 */
[----:B------:R-:W-:Y:S01]  /*1760*/  USHF.R.S32.HI UR15, URZ, 0x1f, UR8 ;  /* 0x0000001fff0f7899 */ /* 0x000fe20008011408 */
[----:B------:R-:W-:-:S03]  /*1770*/  UMOV UR26, URZ ;  /* 0x000000ff001a7c82 */ /* 0x000fc60008000000 */
[----:B------:R-:W-:Y:S02]  /*1780*/  ULEA.HI UR15, UR15, UR8, URZ, 0x6 ;  /* 0x000000080f0f7291 */ /* 0x000fe4000f8f30ff */
[----:B------:R-:W-:Y:S02]  /*1790*/  UIADD3 UR8, UPT, UPT, UR13, -0x1, URZ ;  /* 0xffffffff0d087890 */ /* 0x000fe4000fffe0ff */
[----:B------:R-:W-:Y:S02]  /*17a0*/  USHF.R.S32.HI UR15, URZ, 0x6, UR15 ;  /* 0x00000006ff0f7899 */ /* 0x000fe4000801140f */
[----:B------:R-:W-:Y:S02]  /*17b0*/  UISETP.GE.U32.AND UP2, UPT, UR8, -0x7f, UPT ;  /* 0xffffff810800788c */ /* 0x000fe4000bf46070 */
[----:B------:R-:W-:Y:S02]  /*17c0*/  UISETP.LT.U32.AND UP0, UPT, UR15, 0x2, UPT ;  /* 0x000000020f00788c */ /* 0x000fe4000bf01070 */
[----:B------:R-:W-:-:S02]  /*17d0*/  UIADD3 UR13, UPT, UPT, UR13, 0x7e, URZ ;  /* 0x0000007e0d0d7890 */ /* 0x000fc4000fffe0ff */
[----:B------:R-:W-:-:S04]  /*17e0*/  USEL UR14, UR15, 0x2, UP0 ;  /* 0x000000020f0e7887 */ /* 0x000fc80008000000 */
[----:B------:R-:W-:Y:S02]  /*17f0*/  UIADD3 UR24, UPT, UPT, UR14, -0x1, URZ ;  /* 0xffffffff0e187890 */ /* 0x000fe4000fffe0ff */
[----:B------:R-:W-:Y:S02]  /*1800*/  @UP2 UIADD3 UR24, UPT, UPT, UR14, URZ, URZ ;  /* 0x000000ff0e182290 */ /* 0x000fe4000fffe0ff */
[----:B------:R-:W-:Y:S02]  /*1810*/  UIADD3 UR27, UPT, UPT, UR15, -UR14, URZ ;  /* 0x8000000e0f1b7290 */ /* 0x000fe4000fffe0ff */
[----:B------:R-:W-:Y:S02]  /*1820*/  UIADD3 UR21, UPT, UPT, UR24, 0x1, URZ ;  /* 0x0000000118157890 */ /* 0x000fe4000fffe0ff */
[----:B--2-4-:R-:W-:-:S12]  /*1830*/  UIADD3 UR24, UPT, UPT, -UR24, URZ, URZ ;  /* 0x000000ff18187290 */ /* 0x014fd8000fffe1ff */
.L_x_42:
[----:B------:R-:W-:Y:S01]  /*1840*/  UISETP.NE.AND UP0, UPT, UR37, URZ, UPT ;  /* 0x000000ff2500728c */ /* 0x000fe2000bf05270 */
[----:B------:R-:W1:Y:S08]  /*1850*/  S2UR UR37, SR_CgaCtaId ;  /* 0x00000000002579c3 */ /* 0x000e700000008800 */
[----:B------:R-:W-:Y:S05]  /*1860*/  BRA.U UP0, `(.L_x_23) ;  /* 0x0000000100347547 */ /* 0x000fea000b800000 */
[----:B------:R-:W2:Y:S01]  /*1870*/  S2R R2, SR_CgaCtaId ;  /* 0x0000000000027919 */ /* 0x000ea20000008800 */
[----:B------:R-:W-:-:S04]  /*1880*/  MOV R3, 0x400 ;  /* 0x0000040000037802 */ /* 0x000fc80000000f00 */
[----:B--2---:R-:W-:Y:S02]  /*1890*/  LEA R3, R2, R3, 0x18 ;  /* 0x0000000302037211 */ /* 0x004fe400078ec0ff */
[----:B------:R-:W-:-:S03]  /*18a0*/  SHF.L.U32 R2, R8, 0x1f, RZ ;  /* 0x0000001f08027819 */ /* 0x000fc600000006ff */
[----:B------:R-:W-:-:S04]  /*18b0*/  IMAD R3, R10, 0x8, R3 ;  /* 0x000000080a037824 */ /* 0x000fc800078e0203 */
[----:B------:R-:W2:Y:S02]  /*18c0*/  SYNCS.PHASECHK.TRANS64.TRYWAIT P0, [R3+URZ+0xe0], R2 ;  /* 0x0000e002030075a7 */ /* 0x000ea400080011ff */
[----:B--2---:R-:W-:Y:S05]  /*18d0*/  @!P0 BRA `(.L_x_24) ;  /* 0x0000006c00b48947 */ /* 0x004fea0003800000 */
.L_x_147:
[----:B------:R-:W-:Y:S01]  /*18e0*/  VIADD R10, R10, 0x1 ;  /* 0x000000010a0a7836 */ /* 0x000fe20000000000 */
[----:B------:R2:W-:Y:S04]  /*18f0*/  SYNCS.ARRIVE.TRANS64.A1T0 RZ, [R3+URZ+0xd0], RZ ;  /* 0x0000d0ff03ff79a7 */ /* 0x0005e800081000ff */
[----:B------:R-:W-:-:S04]  /*1900*/  ISETP.NE.AND P0, PT, R10, 0x2, PT ;  /* 0x000000020a00780c */ /* 0x000fc80003f05270 */
[----:B------:R-:W-:Y:S02]  /*1910*/  SEL R10, R10, RZ, P0 ;  /* 0x000000ff0a0a7207 */ /* 0x000fe40000000000 */
[----:B--2---:R-:W-:-:S04]  /*1920*/  SEL R3, RZ, 0x1, P0 ;  /* 0x00000001ff037807 */ /* 0x004fc80000000000 */
[----:B------:R-:W-:-:S07]  /*1930*/  LOP3.LUT R8, R8, R3, RZ, 0x3c, !PT ;  /* 0x0000000308087212 */ /* 0x000fce00078e3cff */
.L_x_23:
[----:B------:R-:W-:Y:S01]  /*1940*/  UMOV UR4, 0x400 ;  /* 0x0000040000047882 */ /* 0x000fe20000000000 */
[----:B------:R-:W-:Y:S01]  /*1950*/  LEA.HI R3, R37, R37, RZ, 0x1 ;  /* 0x0000002525037211 */ /* 0x000fe200078f08ff */
[----:B-1----:R-:W-:Y:S01]  /*1960*/  ULEA UR4, UR37, UR4, 0x18 ;  /* 0x0000000425047291 */ /* 0x002fe2000f8ec0ff */
[----:B------:R-:W-:Y:S01]  /*1970*/  SHF.L.U32 R2, R15, 0x1f, RZ ;  /* 0x0000001f0f027819 */ /* 0x000fe200000006ff */
[----:B------:R-:W-:Y:S01]  /*1980*/  UISETP.GE.U32.AND UP0, UPT, UR13, 0x7f, UPT ;  /* 0x0000007f0d00788c */ /* 0x000fe2000bf06070 */
[C---:B------:R-:W-:Y:S01]  /*1990*/  R2UR UR9, R16.reuse ;  /* 0x00000000100972ca */ /* 0x040fe200000e0000 */
[----:B------:R-:W-:Y:S01]  /*19a0*/  ULEA UR8, UR26, UR4, 0x3 ;  /* 0x000000041a087291 */ /* 0x000fe2000f8e18ff */
[----:B------:R-:W-:Y:S01]  /*19b0*/  IMAD.SHL.U32 R3, R3, 0x40, RZ ;  /* 0x0000004003037824 */ /* 0x000fe200078e00ff */
[----:B------:R-:W-:Y:S01]  /*19c0*/  R2UR UR10, R16 ;  /* 0x00000000100a72ca */ /* 0x000fe200000e0000 */
[----:B------:R-:W-:-:S03]  /*19d0*/  UMOV UR28, URZ ;  /* 0x000000ff001c7c82 */ /* 0x000fc60008000000 */
[----:B------:R-:W-:-:S03]  /*19e0*/  R2UR UR34, R3 ;  /* 0x00000000032272ca */ /* 0x000fc600000e0000 */
[----:B------:R1:W2:Y:S01]  /*19f0*/  SYNCS.PHASECHK.TRANS64.TRYWAIT P0, [UR8+0x10], R2 ;  /* 0x00001002ff0075a7 */ /* 0x0002a20008001108 */
[----:B------:R-:W-:-:S09]  /*1a00*/  R2UR UR8, R34 ;  /* 0x00000000220872ca */ /* 0x000fd200000e0000 */
[----:B------:R-:W-:-:S04]  /*1a10*/  ULOP3.LUT UR34, UR9, 0xffffff80, UR34, 0xf8, !UPT ;  /* 0xffffff8009227892 */ /* 0x000fc8000f8ef822 */
[----:B------:R-:W-:Y:S01]  /*1a20*/  ULEA UR10, UR8, UR10, 0x7 ;  /* 0x0000000a080a7291 */ /* 0x000fe2000f8e38ff */
[----:B------:R-:W-:Y:S11]  /*1a30*/  BRA.U !UP0, `(.L_x_25) ;  /* 0x0000000108c87547 */ /* 0x000ff6000b800000 */
[----:B------:R-:W-:Y:S01]  /*1a40*/  UMOV UR16, UR24 ;  /* 0x0000001800107c82 */ /* 0x000fe20008000000 */
[----:B------:R-:W-:Y:S01]  /*1a50*/  UMOV UR20, UR26 ;  /* 0x0000001a00147c82 */ /* 0x000fe20008000000 */
[----:B------:R-:W-:Y:S01]  /*1a60*/  UMOV UR11, URZ ;  /* 0x000000ff000b7c82 */ /* 0x000fe20008000000 */
[----:B------:R-:W-:-:S05]  /*1a70*/  UMOV UR35, UR6 ;  /* 0x0000000600237c82 */ /* 0x000fca0008000000 */
.L_x_31:
[----:B------:R-:W-:Y:S01]  /*1a80*/  ULEA UR33, UR20, UR4, 0x3 ;  /* 0x0000000414217291 */ /* 0x000fe2000f8e18ff */
[----:B------:R-:W-:Y:S01]  /*1a90*/  @P5 MOV R3, 0x8000 ;  /* 0x0000800000035802 */ /* 0x000fe20000000f00 */
[----:B-12---:R-:W-:Y:S10]  /*1aa0*/  @P0 BRA `(.L_x_26) ;  /* 0x00000000000c0947 */ /* 0x006ff40003800000 */
[----:B------:R-:W-:-:S04]  /*1ab0*/  SHF.L.U32 R5, R15, 0x1f, RZ ;  /* 0x0000001f0f057819 */ /* 0x000fc800000006ff */
[----:B------:R-:W2:Y:S02]  /*1ac0*/  SYNCS.PHASECHK.TRANS64.TRYWAIT P0, [UR33+0x10], R5 ;  /* 0x00001005ff0075a7 */ /* 0x000ea40008001121 */
[----:B--2---:R-:W-:Y:S05]  /*1ad0*/  @!P0 BRA `(.L_x_27) ;  /* 0x0000006c00488947 */ /* 0x004fea0003800000 */
.L_x_26:
[----:B------:R2:W-:Y:S01]  /*1ae0*/  @P5 SYNCS.ARRIVE.TRANS64 RZ, [UR33], R3 ;  /* 0x00000003ffff59a7 */ /* 0x0005e20008000021 */
[----:B------:R-:W-:Y:S02]  /*1af0*/  ULOP3.LUT UR8, UR25, 0x2, URZ, 0xfc, !UPT ;  /* 0x0000000219087892 */ /* 0x000fe4000f8efcff */
[----:B------:R-:W-:Y:S02]  /*1b00*/  UIADD3 UR16, UPT, UPT, UR16, 0x1, URZ ;  /* 0x0000000110107890 */ /* 0x000fe4000fffe0ff */
[----:B------:R-:W-:Y:S02]  /*1b10*/  UISETP.NE.AND UP0, UPT, UR8, 0x2, UPT ;  /* 0x000000020800788c */ /* 0x000fe4000bf05270 */
[----:B------:R-:W-:-:S07]  /*1b20*/  UISETP.NE.AND UP2, UPT, UR16, 0x1, UPT ;  /* 0x000000011000788c */ /* 0x000fce000bf45270 */
[----:B------:R-:W-:Y:S05]  /*1b30*/  BRA.U UP0, `(.L_x_28) ;  /* 0x0000000100047547 */ /* 0x000fea000b800000 */
[----:B------:R-:W-:Y:S05]  /*1b40*/  BPT.TRAP 0x1 ;  /* 0x000000040000795c */ /* 0x000fea0000300000 */
.L_x_28:
[----:B------:R-:W-:Y:S04]  /*1b50*/  BSSY.RECONVERGENT B0, `(.L_x_29) ;  /* 0x0000003000007945 */ /* 0x000fe80003800200 */
[----:B------:R-:W-:Y:S05]  /*1b60*/  @!P4 BRA `(.L_x_30) ;  /* 0x000000000004c947 */ /* 0x000fea0003800000 */
[----:B------:R-:W-:Y:S05]  /*1b70*/  BPT.TRAP 0x1 ;  /* 0x000000040000795c */ /* 0x000fea0000300000 */
.L_x_30:
[----:B------:R-:W-:Y:S05]  /*1b80*/  BSYNC.RECONVERGENT B0 ;  /* 0x0000000000007941 */ /* 0x000fea0003800200 */
.L_x_29:
[----:B------:R-:W-:Y:S02]  /*1b90*/  UIADD3 UR26, UPT, UPT, UR20, 0x1, URZ ;  /* 0x00000001141a7890 */ /* 0x000fe4000fffe0ff */
[----:B------:R-:W-:Y:S02]  /*1ba0*/  UIADD3 UR38, UP1, UPT, UR22, 0x80, URZ ;  /* 0x0000008016267890 */ /* 0x000fe4000ff3e0ff */
[----:B------:R-:W-:Y:S02]  /*1bb0*/  UISETP.NE.AND UP0, UPT, UR26, 0x2, UPT ;  /* 0x000000021a00788c */ /* 0x000fe4000bf05270 */
[----:B------:R-:W-:Y:S02]  /*1bc0*/  ULOP3.LUT UR33, UR33, 0xfefffff8, URZ, 0xc0, !UPT ;  /* 0xfefffff821217892 */ /* 0x000fe4000f8ec0ff */
[----:B------:R-:W-:Y:S02]  /*1bd0*/  USEL UR9, URZ, 0x1, UP0 ;  /* 0x00000001ff097887 */ /* 0x000fe40008000000 */
[----:B------:R-:W-:-:S02]  /*1be0*/  USEL UR26, UR26, URZ, UP0 ;  /* 0x000000ff1a1a7287 */ /* 0x000fc40008000000 */
[----:B------:R-:W-:Y:S02]  /*1bf0*/  UIADD3 UR30, UP0, UPT, UR22, 0x180, URZ ;  /* 0x00000180161e7890 */ /* 0x000fe4000ff1e0ff */
[----:B------:R-:W-:Y:S01]  /*1c00*/  ULEA UR8, UR26, UR4, 0x3 ;  /* 0x000000041a087291 */ /* 0x000fe2000f8e18ff */
[----:B------:R-:W-:Y:S01]  /*1c10*/  LOP3.LUT R15, R15, UR9, RZ, 0x3c, !PT ;  /* 0x000000090f0f7c12 */ /* 0x000fe2000f8e3cff */
[----:B------:R-:W-:Y:S02]  /*1c20*/  UIADD3.X UR39, UPT, UPT, URZ, UR23, URZ, UP1, !UPT ;  /* 0x00000017ff277290 */ /* 0x000fe40008ffe4ff */
[----:B------:R-:W-:Y:S01]  /*1c30*/  UPRMT UR17, URZ, 0x5410, UR5 ;  /* 0x00005410ff117896 */ /* 0x000fe20008000005 */
[----:B-1----:R-:W-:Y:S01]  /*1c40*/  SHF.L.U32 R2, R15, 0x1f, RZ ;  /* 0x0000001f0f027819 */ /* 0x002fe200000006ff */
[----:B------:R-:W-:Y:S01]  /*1c50*/  UIADD3.X UR31, UPT, UPT, URZ, UR23, URZ, UP0, !UPT ;  /* 0x00000017ff1f7290 */ /* 0x000fe200087fe4ff */
[----:B------:R-:W-:Y:S02]  /*1c60*/  UMOV UR18, 0x0 ;  /* 0x0000000000127882 */ /* 0x000fe40000000000 */
[----:B------:R4:W1:Y:S01]  /*1c70*/  SYNCS.PHASECHK.TRANS64.TRYWAIT P0, [UR8+0x10], R2 ;  /* 0x00001002ff0075a7 */ /* 0x0008620008001108 */
[----:B------:R-:W-:Y:S01]  /*1c80*/  USHF.L.U32 UR8, UR20, 0xd, URZ ;  /* 0x0000000d14087899 */ /* 0x000fe200080006ff */
[----:B------:R-:W-:Y:S01]  /*1c90*/  UMOV UR19, 0x10000000 ;  /* 0x1000000000137882 */ /* 0x000fe20000000000 */
[----:B------:R-:W-:-:S02]  /*1ca0*/  UMOV UR12, UR36 ;  /* 0x00000024000c7c82 */ /* 0x000fc40008000000 */
[----:B------:R-:W-:Y:S02]  /*1cb0*/  ULEA UR32, UR7, UR8, 0x1 ;  /* 0x0000000807207291 */ /* 0x000fe4000f8e08ff */
[----:B------:R-:W-:Y:S02]  /*1cc0*/  UIADD3 UR8, UPT, UPT, UR4, 0x8300, UR8 ;  /* 0x0000830004087890 */ /* 0x000fe4000fffe008 */
[----:B------:R-:W-:Y:S01]  /*1cd0*/  UIADD3 UR32, UPT, UPT, UR4, 0x4300, UR32 ;  /* 0x0000430004207890 */ /* 0x000fe2000fffe020 */
[----:B------:R-:W-:Y:S01]  /*1ce0*/  UMOV UR9, UR33 ;  /* 0x0000002100097c82 */ /* 0x000fe20008000000 */
[----:B------:R-:W-:Y:S01]  /*1cf0*/  UMOV UR28, UR21 ;  /* 0x00000015001c7c82 */ /* 0x000fe20008000000 */
[----:B------:R-:W-:-:S06]  /*1d00*/  UMOV UR20, UR26 ;  /* 0x0000001a00147c82 */ /* 0x000fcc0008000000 */
[----:B------:R2:W-:Y:S01]  /*1d10*/  UTMALDG.3D.MULTICAST.2CTA [UR32], [UR38], UR17, desc[UR18] ;  /* 0x00001220260073b4 */ /* 0x0005e20008211811 */
[----:B------:R3:W-:Y:S01]  /*1d20*/  UTMALDG.3D.2CTA [UR8], [UR30], desc[UR18] ;  /* 0x000012081e0075b4 */ /* 0x0007e20008211000 */
[----:B--2---:R-:W-:Y:S02]  /*1d30*/  UIADD3 UR35, UPT, UPT, UR35, 0x40, URZ ;  /* 0x0000004023237890 */ /* 0x004fe4000fffe0ff */
[----:B---3--:R-:W-:Y:S01]  /*1d40*/  UIADD3 UR11, UPT, UPT, UR11, 0x40, URZ ;  /* 0x000000400b0b7890 */ /* 0x008fe2000fffe0ff */
[----:B----4-:R-:W-:Y:S11]  /*1d50*/  BRA.U UP2, `(.L_x_31) ;  /* 0xfffffffd02487547 */ /* 0x010ff6000b83ffff */
.L_x_25:
[----:B------:R-:W-:Y:S01]  /*1d60*/  ULEA UR8, UR26, UR4, 0x3 ;  /* 0x000000041a087291 */ /* 0x000fe2000f8e18ff */
[----:B-1----:R-:W-:Y:S01]  /*1d70*/  SHF.L.U32 R2, R15, 0x1f, RZ ;  /* 0x0000001f0f027819 */ /* 0x002fe200000006ff */
[----:B------:R-:W-:Y:S01]  /*1d80*/  @!P1 SYNCS.ARRIVE.TRANS64.A1T0 RZ, [UR4+0x68], RZ ;  /* 0x000068ffffff99a7 */ /* 0x000fe20008100004 */
[----:B------:R-:W-:-:S06]  /*1d90*/  UISETP.GT.AND UP0, UPT, UR15, UR14, UPT ;  /* 0x0000000e0f00728c */ /* 0x000fcc000bf04270 */
[----:B--2---:R1:W2:Y:S03]  /*1da0*/  SYNCS.PHASECHK.TRANS64.TRYWAIT P0, [UR8+0x10], R2 ;  /* 0x00001002ff0075a7 */ /* 0x0042a60008001108 */
[----:B------:R-:W-:Y:S05]  /*1db0*/  BRA.U !UP0, `(.L_x_32) ;  /* 0x0000000108c47547 */ /* 0x000fea000b800000 */
[----:B------:R-:W-:Y:S01]  /*1dc0*/  UIADD3 UR29, UPT, UPT, UR27, UR28, URZ ;  /* 0x0000001c1b1d7290 */ /* 0x000fe2000fffe0ff */
[----:B------:R-:W-:-:S11]  /*1dd0*/  UMOV UR31, UR26 ;  /* 0x0000001a001f7c82 */ /* 0x000fd60008000000 */
.L_x_38:
[----:B------:R-:W-:Y:S01]  /*1de0*/  ULEA UR17, UR31, UR4, 0x3 ;  /* 0x000000041f117291 */ /* 0x000fe2000f8e18ff */
[----:B--2---:R-:W-:Y:S01]  /*1df0*/  @P5 MOV R3, 0x8000 ;  /* 0x0000800000035802 */ /* 0x004fe20000000f00 */
[----:B-12---:R-:W-:Y:S10]  /*1e00*/  @P0 BRA `(.L_x_33) ;  /* 0x00000000000c0947 */ /* 0x006ff40003800000 */
[----:B------:R-:W-:-:S04]  /*1e10*/  SHF.L.U32 R5, R15, 0x1f, RZ ;  /* 0x0000001f0f057819 */ /* 0x000fc800000006ff */
[----:B------:R-:W2:Y:S02]  /*1e20*/  SYNCS.PHASECHK.TRANS64.TRYWAIT P0, [UR17+0x10], R5 ;  /* 0x00001005ff0075a7 */ /* 0x000ea40008001111 */
[----:B--2---:R-:W-:Y:S05]  /*1e30*/  @!P0 BRA `(.L_x_34) ;  /* 0x0000006800888947 */ /* 0x004fea0003800000 */
.L_x_33:
[----:B------:R2:W-:Y:S01]  /*1e40*/  @P5 SYNCS.ARRIVE.TRANS64 RZ, [UR17], R3 ;  /* 0x00000003ffff59a7 */ /* 0x0005e20008000011 */
[----:B------:R-:W-:-:S04]  /*1e50*/  ULOP3.LUT UR8, UR25, 0x2, URZ, 0xfc, !UPT ;  /* 0x0000000219087892 */ /* 0x000fc8000f8efcff */
[----:B------:R-:W-:-:S09]  /*1e60*/  UISETP.NE.AND UP0, UPT, UR8, 0x2, UPT ;  /* 0x000000020800788c */ /* 0x000fd2000bf05270 */
[----:B------:R-:W-:Y:S05]  /*1e70*/  BRA.U UP0, `(.L_x_35) ;  /* 0x0000000100047547 */ /* 0x000fea000b800000 */
[----:B------:R-:W-:Y:S05]  /*1e80*/  BPT.TRAP 0x1 ;  /* 0x000000040000795c */ /* 0x000fea0000300000 */
.L_x_35:
[----:B------:R-:W-:Y:S04]  /*1e90*/  BSSY.RECONVERGENT B0, `(.L_x_36) ;  /* 0x0000003000007945 */ /* 0x000fe80003800200 */
[----:B------:R-:W-:Y:S05]  /*1ea0*/  @!P4 BRA `(.L_x_37) ;  /* 0x000000000004c947 */ /* 0x000fea0003800000 */
[----:B------:R-:W-:Y:S05]  /*1eb0*/  BPT.TRAP 0x1 ;  /* 0x000000040000795c */ /* 0x000fea0000300000 */
.L_x_37:
[----:B------:R-:W-:Y:S05]  /*1ec0*/  BSYNC.RECONVERGENT B0 ;  /* 0x0000000000007941 */ /* 0x000fea0003800200 */
.L_x_36:
[----:B------:R-:W-:Y:S02]  /*1ed0*/  UIADD3 UR26, UPT, UPT, UR31, 0x1, URZ ;  /* 0x000000011f1a7890 */ /* 0x000fe4000fffe0ff */
[----:B------:R-:W-:Y:S02]  /*1ee0*/  UIADD3 UR40, UP1, UPT, UR22, 0x80, URZ ;  /* 0x0000008016287890 */ /* 0x000fe4000ff3e0ff */
[----:B------:R-:W-:Y:S02]  /*1ef0*/  UISETP.NE.AND UP0, UPT, UR26, 0x2, UPT ;  /* 0x000000021a00788c */ /* 0x000fe4000bf05270 */
[----:B------:R-:W-:Y:S02]  /*1f00*/  USHF.L.U32 UR11, UR28, 0x6, URZ ;  /* 0x000000061c0b7899 */ /* 0x000fe400080006ff */
[----:B------:R-:W-:Y:S02]  /*1f10*/  USEL UR9, URZ, 0x1, UP0 ;  /* 0x00000001ff097887 */ /* 0x000fe40008000000 */
[----:B------:R-:W-:-:S02]  /*1f20*/  USEL UR26, UR26, URZ, UP0 ;  /* 0x000000ff1a1a7287 */ /* 0x000fc40008000000 */
[----:B------:R-:W-:Y:S02]  /*1f30*/  UIADD3 UR38, UP0, UPT, UR22, 0x180, URZ ;  /* 0x0000018016267890 */ /* 0x000fe4000ff1e0ff */
[----:B------:R-:W-:Y:S01]  /*1f40*/  ULEA UR8, UR26, UR4, 0x3 ;  /* 0x000000041a087291 */ /* 0x000fe2000f8e18ff */
[----:B------:R-:W-:Y:S01]  /*1f50*/  LOP3.LUT R15, R15, UR9, RZ, 0x3c, !PT ;  /* 0x000000090f0f7c12 */ /* 0x000fe2000f8e3cff */
[----:B------:R-:W-:Y:S02]  /*1f60*/  ULOP3.LUT UR17, UR17, 0xfefffff8, URZ, 0xc0, !UPT ;  /* 0xfefffff811117892 */ /* 0x000fe4000f8ec0ff */
[----:B------:R-:W-:Y:S01]  /*1f70*/  UIADD3 UR19, UPT, UPT, UR6, UR11, URZ ;  /* 0x0000000b06137290 */ /* 0x000fe2000fffe0ff */
[----:B-1----:R-:W-:Y:S01]  /*1f80*/  SHF.L.U32 R2, R15, 0x1f, RZ ;  /* 0x0000001f0f027819 */ /* 0x002fe200000006ff */
[----:B------:R-:W-:Y:S02]  /*1f90*/  UIADD3.X UR41, UPT, UPT, URZ, UR23, URZ, UP1, !UPT ;  /* 0x00000017ff297290 */ /* 0x000fe40008ffe4ff */
[----:B------:R-:W-:Y:S01]  /*1fa0*/  UPRMT UR30, URZ, 0x5410, UR5 ;  /* 0x00005410ff1e7896 */ /* 0x000fe20008000005 */
[----:B------:R4:W1:Y:S01]  /*1fb0*/  SYNCS.PHASECHK.TRANS64.TRYWAIT P0, [UR8+0x10], R2 ;  /* 0x00001002ff0075a7 */ /* 0x0008620008001108 */
[----:B------:R-:W-:-:S02]  /*1fc0*/  USHF.L.U32 UR8, UR31, 0xd, URZ ;  /* 0x0000000d1f087899 */ /* 0x000fc400080006ff */
[----:B------:R-:W-:Y:S02]  /*1fd0*/  UIADD3.X UR39, UPT, UPT, URZ, UR23, URZ, UP0, !UPT ;  /* 0x00000017ff277290 */ /* 0x000fe400087fe4ff */
[----:B------:R-:W-:Y:S02]  /*1fe0*/  ULEA UR16, UR7, UR8, 0x1 ;  /* 0x0000000807107291 */ /* 0x000fe4000f8e08ff */
[----:B------:R-:W-:Y:S02]  /*1ff0*/  UIADD3 UR8, UPT, UPT, UR4, 0x8300, UR8 ;  /* 0x0000830004087890 */ /* 0x000fe4000fffe008 */
[----:B------:R-:W-:Y:S01]  /*2000*/  UIADD3 UR16, UPT, UPT, UR4, 0x4300, UR16 ;  /* 0x0000430004107890 */ /* 0x000fe2000fffe010 */
[----:B------:R-:W-:Y:S01]  /*2010*/  UMOV UR32, 0x0 ;  /* 0x0000000000207882 */ /* 0x000fe20000000000 */
[----:B------:R-:W-:Y:S01]  /*2020*/  UMOV UR33, 0x10000000 ;  /* 0x1000000000217882 */ /* 0x000fe20000000000 */
[----:B------:R-:W-:Y:S01]  /*2030*/  UMOV UR18, UR34 ;  /* 0x0000002200127c82 */ /* 0x000fe20008000000 */
[----:B------:R-:W-:Y:S01]  /*2040*/  UMOV UR20, UR36 ;  /* 0x0000002400147c82 */ /* 0x000fe20008000000 */
[----:B------:R-:W-:Y:S01]  /*2050*/  UMOV UR12, UR36 ;  /* 0x00000024000c7c82 */ /* 0x000fe20008000000 */
[----:B------:R-:W-:Y:S01]  /*2060*/  UMOV UR9, UR17 ;  /* 0x0000001100097c82 */ /* 0x000fe20008000000 */
[----:B------:R-:W-:-:S02]  /*2070*/  UIADD3 UR28, UPT, UPT, UR28, 0x1, URZ ;  /* 0x000000011c1c7890 */ /* 0x000fc4000fffe0ff */
[----:B------:R4:W-:Y:S01]  /*2080*/  UTMALDG.3D.MULTICAST.2CTA [UR16], [UR40], UR30, desc[UR32] ;  /* 0x00002010280073b4 */ /* 0x0009e2000821181e */
[----:B------:R-:W-:Y:S01]  /*2090*/  UMOV UR31, UR26 ;  /* 0x0000001a001f7c82 */ /* 0x000fe20008000000 */
[----:B------:R-:W-:Y:S01]  /*20a0*/  UISETP.NE.AND UP0, UPT, UR28, UR29, UPT ;  /* 0x0000001d1c00728c */ /* 0x000fe2000bf05270 */
[----:B------:R4:W-:Y:S08]  /*20b0*/  UTMALDG.3D.2CTA [UR8], [UR38], desc[UR32] ;  /* 0x00002008260075b4 */ /* 0x0009f00008211000 */
[----:B----4-:R-:W-:Y:S05]  /*20c0*/  BRA.U UP0, `(.L_x_38) ;  /* 0xfffffffd00447547 */ /* 0x010fea000b83ffff */
.L_x_32:
[----:B-1----:R-:W-:Y:S01]  /*20d0*/  LEA R2, R14, UR4, 0x3 ;  /* 0x000000040e027c11 */ /* 0x002fe2000f8e18ff */
[----:B------:R-:W-:Y:S01]  /*20e0*/  NOP ;  /* 0x0000000000007918 */ /* 0x000fe20000000000 */
[----:B--2---:R-:W-:Y:S02]  /*20f0*/  SHF.L.U32 R3, R12, 0x1f, RZ ;  /* 0x0000001f0c037819 */ /* 0x004fe400000006ff */
[----:B------:R-:W-:Y:S02]  /*2100*/  LEA R4, R14, UR4, 0x4 ;  /* 0x000000040e047c11 */ /* 0x000fe4000f8e20ff */
[----:B------:R-:W1:Y:S02]  /*2110*/  SYNCS.PHASECHK.TRANS64.TRYWAIT P0, [R2+URZ+0x70], R3 ;  /* 0x00007003020075a7 */ /* 0x000e6400080011ff */
[----:B-1----:R-:W-:Y:S05]  /*2120*/  @!P0 BRA `(.L_x_39) ;  /* 0x0000006400e48947 */ /* 0x002fea0003800000 */
.L_x_150:
[----:B------:R-:W2:Y:S01]  /*2130*/  LDS.128 R4, [R4+0x100] ;  /* 0x0001000004047984 */ /* 0x000ea20000000c00 */
[----:B------:R-:W-:Y:S01]  /*2140*/  ISETP.GE.AND P0, PT, R26, 0x1, PT ;  /* 0x000000011a00780c */ /* 0x000fe20003f06270 */
[----:B-1----:R-:W-:Y:S01]  /*2150*/  VIADD R2, R2, 0x80 ;  /* 0x0000008002027836 */ /* 0x002fe20000000000 */
[----:B------:R-:W-:Y:S01]  /*2160*/  @!PT LDS RZ, [RZ] ;  /* 0x00000000fffff984 */ /* 0x000fe20000000800 */
[----:B------:R-:W-:Y:S01]  /*2170*/  @!PT LDS RZ, [RZ] ;  /* 0x00000000fffff984 */ /* 0x000fe20000000800 */
[----:B------:R-:W-:Y:S01]  /*2180*/  @!PT LDS RZ, [RZ] ;  /* 0x00000000fffff984 */ /* 0x000fe20000000800 */
[----:B------:R-:W-:Y:S01]  /*2190*/  @!PT LDS RZ, [RZ] ;  /* 0x00000000fffff984 */ /* 0x000fe20000000800 */
[----:B------:R1:W-:Y:S06]  /*21a0*/  MEMBAR.ALL.CTA ;  /* 0x0000000000007992 */ /* 0x0003ec0000008000 */
[----:B-1----:R-:W1:Y:S01]  /*21b0*/  FENCE.VIEW.ASYNC.S ;  /* 0x00000000000073c6 */ /* 0x002e620000000000 */
[----:B------:R-:W-:-:S04]  /*21c0*/  PRMT R2, RZ, 0x654, R2 ;  /* 0x00000654ff027816 */ /* 0x000fc80000000002 */
[----:B-1----:R1:W-:Y:S01]  /*21d0*/  SYNCS.ARRIVE.TRANS64.RED.A1T0 RZ, [R2+URZ], RZ ;  /* 0x000000ff02ff79a7 */ /* 0x0023e200081004ff */
[----:B--2---:R-:W-:-:S13]  /*21e0*/  LOP3.LUT P2, RZ, R6, 0x1, RZ, 0xc0, !PT ;  /* 0x0000000106ff7812 */ /* 0x004fda000784c0ff */
[----:B------:R-:W-:Y:S01]  /*21f0*/  @P2 SHF.R.U32.HI R3, RZ, 0x10, R5 ;  /* 0x00000010ff032819 */ /* 0x000fe20000011605 */
[----:B------:R-:W-:Y:S01]  /*2200*/  VOTEU.ANY UP0, P2 ;  /* 0x0000000000ff7886 */ /* 0x000fe20001000100 */
[----:B------:R-:W-:Y:S02]  /*2210*/  @P2 MOV R13, R4 ;  /* 0x00000004000d2202 */ /* 0x000fe40000000f00 */
[----:B------:R-:W-:Y:S02]  /*2220*/  @P2 R2UR.BROADCAST UR8, R3 ;  /* 0x00000000030822ca */ /* 0x000fe400008e0000 */
[----:B------:R-:W-:-:S11]  /*2230*/  @P2 LOP3.LUT R11, R5, 0xffff, RZ, 0xc0, !PT ;  /* 0x0000ffff050b2812 */ /* 0x000fd600078ec0ff */
[----:B------:R-:W-:Y:S01]  /*2240*/  @UP0 UMOV UR36, UR8 ;  /* 0x0000000800240c82 */ /* 0x000fe20008000000 */
[----:B-1----:R-:W-:Y:S05]  /*2250*/  @!P0 BRA `(.L_x_40) ;  /* 0x0000000000b88947 */ /* 0x002fea0003800000 */
[----:B------:R-:W3:Y:S01]  /*2260*/  LDC.64 R4, c[0x0][0xb18] ;  /* 0x0002c600ff047b82 */ /* 0x000ee20000000a00 */
[----:B------:R-:W-:-:S07]  /*2270*/  ISETP.NE.AND P3, PT, R26, 0x1, PT ;  /* 0x000000011a00780c */ /* 0x000fce0003f65270 */
[----:B------:R-:W1:Y:S08]  /*2280*/  LDC.64 R6, c[0x0][0xb10] ;  /* 0x0002c400ff067b82 */ /* 0x000e700000000a00 */
[----:B------:R-:W2:Y:S08]  /*2290*/  LDC R17, c[0x0][0xb20] ;  /* 0x0002c800ff117b82 */ /* 0x000eb00000000800 */
[----:B------:R-:W4:Y:S01]  /*22a0*/  LDC R18, c[0x0][0xb0c] ;  /* 0x0002c300ff127b82 */ /* 0x000f220000000800 */
[----:B---3--:R-:W-:Y:S01]  /*22b0*/  IMAD.HI.U32 R22, R0, R5, RZ ;  /* 0x0000000500167227 */ /* 0x008fe200078e00ff */
[----:B------:R-:W-:-:S06]  /*22c0*/  ISETP.NE.AND P0, PT, R4, 0x1, PT ;  /* 0x000000010400780c */ /* 0x000fcc0003f05270 */
[----:B------:R-:W3:Y:S01]  /*22d0*/  LDC.64 R2, c[0x0][0xb28] ;  /* 0x0002ca00ff027b82 */ /* 0x000ee20000000a00 */
[----:B-1----:R-:W-:-:S04]  /*22e0*/  IMAD.HI.U32 R20, R9, R6, RZ ;  /* 0x0000000609147227 */ /* 0x002fc800078e00ff */
[----:B------:R-:W-:Y:S01]  /*22f0*/  IMAD.HI.U32 R24, R13, R6, RZ ;  /* 0x000000060d187227 */ /* 0x000fe200078e00ff */
[----:B------:R-:W-:Y:S02]  /*2300*/  SHF.R.U32.HI R20, RZ, R7, R20 ;  /* 0x00000007ff147219 */ /* 0x000fe40000011614 */
[----:B--2---:R-:W-:Y:S01]  /*2310*/  SHF.R.U32.HI R19, RZ, R17, R22 ;  /* 0x00000011ff137219 */ /* 0x004fe20000011616 */
[----:B------:R-:W-:Y:S01]  /*2320*/  IMAD.HI.U32 R22, R11, R5, RZ ;  /* 0x000000050b167227 */ /* 0x000fe200078e00ff */
[----:B------:R-:W-:Y:S02]  /*2330*/  SHF.R.U32.HI R24, RZ, R7, R24 ;  /* 0x00000007ff187219 */ /* 0x000fe40000011618 */
[----:B------:R-:W-:Y:S02]  /*2340*/  SEL R19, R0, R19, !P0 ;  /* 0x0000001300137207 */ /* 0x000fe40004000000 */
[----:B------:R-:W-:Y:S02]  /*2350*/  SHF.R.U32.HI R22, RZ, R17, R22 ;  /* 0x00000011ff167219 */ /* 0x000fe40000011616 */
[----:B----4-:R-:W-:-:S02]  /*2360*/  ISETP.NE.AND P1, PT, R18, 0x1, PT ;  /* 0x000000011200780c */ /* 0x010fc40003f25270 */
[----:B------:R-:W-:Y:S02]  /*2370*/  SEL R5, R11, R22, !P0 ;  /* 0x000000160b057207 */ /* 0x000fe40004000000 */
[----:B------:R-:W-:Y:S02]  /*2380*/  SEL R21, R9, R20, !P1 ;  /* 0x0000001409157207 */ /* 0x000fe40004800000 */
[----:B------:R-:W-:Y:S01]  /*2390*/  SEL R7, R13, R24, !P1 ;  /* 0x000000180d077207 */ /* 0x000fe20004800000 */
[----:B---3--:R-:W-:Y:S01]  /*23a0*/  IMAD.HI.U32 R20, R19, R2, RZ ;  /* 0x0000000213147227 */ /* 0x008fe200078e00ff */
[----:B------:R-:W-:-:S03]  /*23b0*/  IADD3 R17, PT, PT, -R5, RZ, RZ ;  /* 0x000000ff05117210 */ /* 0x000fc60007ffe1ff */
        /* <DEDUP_REMOVED lines=11> */
[----:B------:R-:W-:-:S04]  /*2470*/  @!P0 IMAD.HI.U32 R20, R7, R2, RZ ;  /* 0x0000000207148227 */ /* 0x000fc800078e00ff */
[----:B------:R-:W-:Y:S01]  /*2480*/  IMAD.MOV R2, RZ, RZ, -R6 ;  /* 0x000000ffff027224 */ /* 0x000fe200078e0a06 */
[----:B------:R-:W-:-:S03]  /*2490*/  @!P0 SHF.R.U32.HI R20, RZ, R3, R20 ;  /* 0x00000003ff148219 */ /* 0x000fc60000011614 */
[----:B------:R-:W-:Y:S01]  /*24a0*/  IMAD R2, R26, R2, R5 ;  /* 0x000000021a027224 */ /* 0x000fe200078e0205 */
        /* <DEDUP_REMOVED lines=9> */
.L_x_40:
[----:B------:R-:W1:Y:S02]  /*2540*/  LDCU UR8, c[0x0][0xb30] ;  /* 0x00016600ff0877ac */ /* 0x000e640008000800 */
[----:B-1----:R-:W-:-:S09]  /*2550*/  UISETP.NE.AND UP0, UPT, UR8, 0x1, UPT ;  /* 0x000000010800788c */ /* 0x002fd2000bf05270 */
[----:B------:R-:W-:Y:S05]  /*2560*/  BRA.U UP0, `(.L_x_41) ;  /* 0x0000000100407547 */ /* 0x000fea000b800000 */
[----:B------:R-:W1:Y:S08]  /*2570*/  LDC.64 R4, c[0x0][0xb10] ;  /* 0x0002c400ff047b82 */ /* 0x000e700000000a00 */
[----:B------:R-:W2:Y:S08]  /*2580*/  LDC.64 R2, c[0x0][0xb18] ;  /* 0x0002c600ff027b82 */ /* 0x000eb00000000a00 */
[----:B------:R-:W4:Y:S08]  /*2590*/  LDC R6, c[0x0][0xb20] ;  /* 0x0002c800ff067b82 */ /* 0x000f300000000800 */
[----:B------:R-:W3:Y:S01]  /*25a0*/  LDC R18, c[0x0][0xb0c] ;  /* 0x0002c300ff127b82 */ /* 0x000ee20000000800 */
[----:B-1----:R-:W-:-:S05]  /*25b0*/  IMAD.HI.U32 R4, R13, R4, RZ ;  /* 0x000000040d047227 */ /* 0x002fca00078e00ff */
[----:B------:R-:W-:Y:S01]  /*25c0*/  SHF.R.U32.HI R4, RZ, R5, R4 ;  /* 0x00000005ff047219 */ /* 0x000fe20000011604 */
[----:B--2---:R-:W-:Y:S01]  /*25d0*/  IMAD.HI.U32 R3, R11, R3, RZ ;  /* 0x000000030b037227 */ /* 0x004fe200078e00ff */
[----:B------:R-:W-:-:S04]  /*25e0*/  ISETP.NE.AND P0, PT, R2, 0x1, PT ;  /* 0x000000010200780c */ /* 0x000fc80003f05270 */
[----:B----4-:R-:W-:-:S04]  /*25f0*/  SHF.R.U32.HI R6, RZ, R6, R3 ;  /* 0x00000006ff067219 */ /* 0x010fc80000011603 */
[----:B------:R-:W-:Y:S02]  /*2600*/  SEL R3, R11, R6, !P0 ;  /* 0x000000060b037207 */ /* 0x000fe40004000000 */
[----:B---3--:R-:W-:-:S04]  /*2610*/  ISETP.NE.AND P1, PT, R18, 0x1, PT ;  /* 0x000000011200780c */ /* 0x008fc80003f25270 */
[----:B------:R-:W-:-:S05]  /*2620*/  SEL R4, R13, R4, !P1 ;  /* 0x000000040d047207 */ /* 0x000fca0004800000 */
[----:B------:R-:W-:Y:S02]  /*2630*/  IMAD.IADD R5, R3, 0x1, -R4 ;  /* 0x0000000103057824 */ /* 0x000fe400078e0a04 */
[----:B------:R-:W-:Y:S02]  /*2640*/  IMAD.IADD R3, R4, 0x1, -R3 ;  /* 0x0000000104037824 */ /* 0x000fe400078e0a03 */
[----:B------:R-:W-:Y:S02]  /*2650*/  IMAD R13, R5, R18, R13 ;  /* 0x00000012050d7224 */ /* 0x000fe400078e020d */
[----:B------:R-:W-:-:S07]  /*2660*/  IMAD R11, R3, R2, R11 ;  /* 0x00000002030b7224 */ /* 0x000fce00078e020b */
.L_x_41:
[----:B------:R-:W-:Y:S01]  /*2670*/  VIADD R14, R14, 0x1 ;  /* 0x000000010e0e7836 */ /* 0x000fe20000000000 */
[----:B------:R-:W-:Y:S01]  /*2680*/  PLOP3.LUT P1, PT, PT, PT, PT, 0x80, 0x8 ;  /* 0x000000000008781c */ /* 0x000fe20003f2f070 */
[----:B------:R-:W-:Y:S02]  /*2690*/  IMAD.IADD R37, R13, 0x1, R60 ;  /* 0x000000010d257824 */ /* 0x000fe400078e023c */
[----:B------:R-:W-:Y:S01]  /*26a0*/  IMAD.IADD R34, R11, 0x1, R58 ;  /* 0x000000010b227824 */ /* 0x000fe200078e023a */
[----:B------:R-:W-:-:S04]  /*26b0*/  ISETP.NE.AND P0, PT, R14, 0x2, PT ;  /* 0x000000020e00780c */ /* 0x000fc80003f05270 */
[----:B------:R-:W-:Y:S02]  /*26c0*/  SEL R3, RZ, 0x1, P0 ;  /* 0x00000001ff037807 */ /* 0x000fe40000000000 */
[----:B------:R-:W-:Y:S02]  /*26d0*/  SEL R14, R14, RZ, P0 ;  /* 0x000000ff0e0e7207 */ /* 0x000fe40000000000 */
[----:B------:R-:W-:Y:S01]  /*26e0*/  LOP3.LUT R12, R12, R3, RZ, 0x3c, !PT ;  /* 0x000000030c0c7212 */ /* 0x000fe200078e3cff */
[----:B------:R-:W-:Y:S06]  /*26f0*/  @P2 BRA `(.L_x_42) ;  /* 0xfffffff000502947 */ /* 0x000fec000383ffff */
[----:B------:R-:W-:Y:S01]  /*2700*/  UIADD3 UR5, UPT, UPT, UR4, 0x10, URZ ;  /* 0x0000001004057890 */ /* 0x000fe2000fffe0ff */
[----:B------:R-:W-:-:S03]  /*2710*/  SHF.L.U32 R3, R15, 0x1f, RZ ;  /* 0x0000001f0f037819 */ /* 0x000fc600000006ff */
[----:B------:R-:W-:-:S09]  /*2720*/  ULEA UR4, UR26, UR5, 0x3 ;  /* 0x000000051a047291 */ /* 0x000fd2000f8e18ff */
[----:B------:R-:W1:Y:S02]  /*2730*/  SYNCS.PHASECHK.TRANS64.TRYWAIT P0, [UR4], R3 ;  /* 0x00000003ff0075a7 */ /* 0x000e640008001104 */
[----:B-1----:R-:W-:Y:S05]  /*2740*/  @!P0 BRA `(.L_x_43) ;  /* 0x0000006000708947 */ /* 0x002fea0003800000 */
.L_x_152:
[----:B------:R-:W-:-:S04]  /*2750*/  UIADD3 UR6, UPT, UPT, UR26, 0x1, URZ ;  /* 0x000000011a067890 */ /* 0x000fc8000fffe0ff */
[----:B------:R-:W-:-:S04]  /*2760*/  UISETP.NE.AND UP0, UPT, UR6, 0x2, UPT ;  /* 0x000000020600788c */ /* 0x000fc8000bf05270 */
[----:B------:R-:W-:Y:S02]  /*2770*/  USEL UR4, URZ, 0x1, UP0 ;  /* 0x00000001ff047887 */ /* 0x000fe40008000000 */
[----:B------:R-:W-:-:S04]  /*2780*/  USEL UR6, UR6, URZ, UP0 ;  /* 0x000000ff06067287 */ /* 0x000fc80008000000 */
[----:B------:R-:W-:Y:S01]  /*2790*/  ULEA UR6, UR6, UR5, 0x3 ;  /* 0x0000000506067291 */ /* 0x000fe2000f8e18ff */
[----:B-1----:R-:W-:-:S04]  /*27a0*/  LOP3.LUT R3, R15, UR4, RZ, 0x3c, !PT ;  /* 0x000000040f037c12 */ /* 0x002fc8000f8e3cff */
[----:B------:R-:W-:Y:S01]  /*27b0*/  SHF.L.U32 R3, R3, 0x1f, RZ ;  /* 0x0000001f03037819 */ /* 0x000fe200000006ff */
[----:B---3--:R-:W-:-:S07]  /*27c0*/  IMAD.U32 R0, RZ, RZ, UR6 ;  /* 0x00000006ff007e24 */ /* 0x008fce000f8e00ff */
.L_x_44:
[----:B-1----:R1:W2:Y:S02]  /*27d0*/  SYNCS.PHASECHK.TRANS64.TRYWAIT P0, [R0+URZ], R3 ;  /* 0x00000003000075a7 */ /* 0x0022a400080011ff */
[----:B--2---:R-:W-:Y:S05]  /*27e0*/  @!P0 NANOSLEEP.SYNCS 0x989680 ;  /* 0x009896800000895d */ /* 0x004fea0003900000 */
[----:B------:R-:W2:Y:S02]  /*27f0*/  @!P0 SYNCS.PHASECHK.TRANS64 P0, [R0+URZ], R3 ;  /* 0x00000003000085a7 */ /* 0x000ea400080010ff */
[----:B--2---:R-:W-:Y:S05]  /*2800*/  @P0 EXIT ;  /* 0x000000000000094d */ /* 0x004fea0003800000 */
[----:B------:R-:W-:Y:S05]  /*2810*/  BRA `(.L_x_44) ;  /* 0xfffffffc00ec7947 */ /* 0x000fea000383ffff */
.L_x_22:
[----:B------:R-:W-:-:S04]  /*2820*/  UISETP.NE.AND UP0, UPT, UR37, URZ, UPT ;  /* 0x000000ff2500728c */ /* 0x000fc8000bf05270 */
[----:B------:R-:W-:-:S09]  /*2830*/  UISETP.NE.OR UP0, UPT, UR10, 0x1, UP0 ;  /* 0x000000010a00788c */ /* 0x000fd20008705670 */
[----:B------:R-:W-:Y:S05]  /*2840*/  BRA.U UP0, `(.L_x_45) ;  /* 0x00000005004c7547 */ /* 0x000fea000b800000 */
[----:B------:R-:W-:Y:S01]  /*2850*/  HFMA2 R11, -RZ, RZ, 0, 0 ;  /* 0x00000000ff0b7431 */ /* 0x000fe200000001ff */
[----:B------:R-:W-:Y:S01]  /*2860*/  ISETP.GE.U32.AND P2, PT, R10, 0x4, PT ;  /* 0x000000040a00780c */ /* 0x000fe20003f46070 */
[----:B------:R-:W-:Y:S01]  /*2870*/  IMAD.MOV.U32 R12, RZ, RZ, 0x1 ;  /* 0x00000001ff0c7424 */ /* 0x000fe200078e00ff */
[----:B------:R-:W-:Y:S01]  /*2880*/  CS2R R8, SRZ ;  /* 0x0000000000087805 */ /* 0x000fe2000001ff00 */
[----:B------:R-:W-:Y:S01]  /*2890*/  IMAD.MOV.U32 R3, RZ, RZ, RZ ;  /* 0x000000ffff037224 */ /* 0x000fe200078e00ff */
[----:B------:R-:W-:Y:S01]  /*28a0*/  UMOV UR4, 0x400 ;  /* 0x0000040000047882 */ /* 0x000fe20000000000 */
[----:B------:R-:W-:Y:S01]  /*28b0*/  UMOV UR6, URZ ;  /* 0x000000ff00067c82 */ /* 0x000fe20008000000 */
[----:B------:R-:W-:-:S12]  /*28c0*/  ULEA UR37, UR37, UR4, 0x18 ;  /* 0x0000000425257291 */ /* 0x000fd8000f8ec0ff */
.L_x_49:
[----:B------:R-:W-:Y:S02]  /*28d0*/  LEA R0, R3, UR37, 0x3 ;  /* 0x0000002503007c11 */ /* 0x000fe4000f8e18ff */
[----:B------:R-:W-:-:S03]  /*28e0*/  SHF.L.U32 R5, R8, 0x1f, RZ ;  /* 0x0000001f08057819 */ /* 0x000fc600000006ff */
[----:B------:R-:W-:Y:S01]  /*28f0*/  VIADD R4, R0, 0xe0 ;  /* 0x000000e000047836 */ /* 0x000fe20000000000 */
[----:B------:R-:W1:Y:S02]  /*2900*/  SYNCS.PHASECHK.TRANS64.TRYWAIT P0, [R0+URZ+0xd0], R5 ;  /* 0x0000d005000075a7 */ /* 0x000e6400080011ff */
[----:B-1----:R-:W-:Y:S05]  /*2910*/  @!P0 BRA `(.L_x_46) ;  /* 0x0000006000148947 */ /* 0x002fea0003800000 */
.L_x_153:
[----:B------:R-:W-:Y:S01]  /*2920*/  ULEA UR5, UR6, UR37, 0x3 ;  /* 0x0000002506057291 */ /* 0x000fe2000f8e18ff */
[----:B------:R-:W-:Y:S01]  /*2930*/  PRMT R4, RZ, 0x654, R4 ;  /* 0x00000654ff047816 */ /* 0x000fe20000000004 */
[----:B-1----:R-:W-:Y:S01]  /*2940*/  @!P2 IMAD.MOV.U32 R5, RZ, RZ, 0x10 ;  /* 0x00000010ff05a424 */ /* 0x002fe200078e00ff */
[----:B------:R-:W-:Y:S01]  /*2950*/  SHF.L.U32 R7, R12, 0x1f, RZ ;  /* 0x0000001f0c077819 */ /* 0x000fe200000006ff */
[----:B------:R-:W-:Y:S01]  /*2960*/  UIADD3 UR4, UPT, UPT, UR5, 0x70, URZ ;  /* 0x0000007005047890 */ /* 0x000fe2000fffe0ff */
[----:B------:R1:W-:Y:S05]  /*2970*/  SYNCS.ARRIVE.TRANS64.RED.A1T0 RZ, [R4+URZ], RZ ;  /* 0x000000ff04ff79a7 */ /* 0x0003ea00081004ff */
[----:B------:R-:W-:Y:S01]  /*2980*/  IMAD.U32 R13, RZ, RZ, UR4 ;  /* 0x00000004ff0d7e24 */ /* 0x000fe2000f8e00ff */
[----:B------:R-:W2:Y:S04]  /*2990*/  SYNCS.PHASECHK.TRANS64.TRYWAIT P0, [UR5+0x80], R7 ;  /* 0x00008007ff0075a7 */ /* 0x000ea80008001105 */
[----:B------:R-:W-:Y:S01]  /*29a0*/  PRMT R13, R10, 0x654, R13 ;  /* 0x000006540a0d7816 */ /* 0x000fe2000000000d */
[----:B-12---:R-:W-:Y:S06]  /*29b0*/  @!P0 BRA `(.L_x_47) ;  /* 0x0000006000008947 */ /* 0x006fec0003800000 */
.L_x_155:
[----:B------:R-:W-:Y:S01]  /*29c0*/  ULEA UR4, UR6, UR37, 0x4 ;  /* 0x0000002506047291 */ /* 0x000fe2000f8e20ff */
[----:B------:R-:W-:Y:S01]  /*29d0*/  SEL R2, R13, R2, !P2 ;  /* 0x000000020d027207 */ /* 0x000fe20005000000 */
[----:B------:R-:W-:Y:S01]  /*29e0*/  UIADD3 UR5, UPT, UPT, UR5, 0x70, URZ ;  /* 0x0000007005057890 */ /* 0x000fe2000fffe0ff */
[----:B-1----:R-:W-:Y:S01]  /*29f0*/  LEA R0, R11, UR37, 0x3 ;  /* 0x000000250b007c11 */ /* 0x002fe2000f8e18ff */
[----:B------:R-:W-:Y:S01]  /*2a00*/  UIADD3 UR4, UPT, UPT, UR4, 0x100, URZ ;  /* 0x0000010004047890 */ /* 0x000fe2000fffe0ff */
[----:B------:R1:W-:Y:S01]  /*2a10*/  @!P2 SYNCS.ARRIVE.TRANS64.RED RZ, [R2+URZ], R5 ;  /* 0x0000000502ffa9a7 */ /* 0x0003e200080004ff */
[----:B------:R-:W-:Y:S01]  /*2a20*/  UIADD3 UR6, UPT, UPT, UR6, 0x1, URZ ;  /* 0x0000000106067890 */ /* 0x000fe2000fffe0ff */
[----:B------:R-:W-:-:S03]  /*2a30*/  VIADD R3, R3, 0x1 ;  /* 0x0000000103037836 */ /* 0x000fc60000000000 */
[----:B------:R-:W-:Y:S02]  /*2a40*/  UISETP.NE.AND UP0, UPT, UR6, 0x2, UPT ;  /* 0x000000020600788c */ /* 0x000fe4000bf05270 */
[----:B------:R-:W-:Y:S01]  /*2a50*/  ISETP.NE.AND P0, PT, R3, 0x2, PT ;  /* 0x000000020300780c */ /* 0x000fe20003f05270 */
[----:B------:R-:W-:Y:S06]  /*2a60*/  UGETNEXTWORKID.BROADCAST [UR4], [UR5] ;  /* 0x00000000040073ca */ /* 0x000fec0008000100 */
[----:B------:R-:W-:Y:S02]  /*2a70*/  USEL UR4, URZ, 0x1, UP0 ;  /* 0x00000001ff047887 */ /* 0x000fe40008000000 */
[----:B------:R-:W-:-:S04]  /*2a80*/  USEL UR6, UR6, URZ, UP0 ;  /* 0x000000ff06067287 */ /* 0x000fc80008000000 */
[----:B------:R-:W-:Y:S02]  /*2a90*/  LOP3.LUT R12, R12, UR4, RZ, 0x3c, !PT ;  /* 0x000000040c0c7c12 */ /* 0x000fe4000f8e3cff */
[----:B-1----:R-:W-:-:S04]  /*2aa0*/  SHF.L.U32 R5, R9, 0x1f, RZ ;  /* 0x0000001f09057819 */ /* 0x002fc800000006ff */
[----:B------:R-:W1:Y:S02]  /*2ab0*/  SYNCS.PHASECHK.TRANS64.TRYWAIT P1, [R0+URZ+0x70], R5 ;  /* 0x00007005000075a7 */ /* 0x000e6400080211ff */
[----:B-1----:R-:W-:Y:S05]  /*2ac0*/  @!P1 BRA `(.L_x_48) ;  /* 0x0000005c00d49947 */ /* 0x002fea0003800000 */
.L_x_156:
[----:B------:R-:W-:Y:S01]  /*2ad0*/  LEA R4, R11, UR37, 0x4 ;  /* 0x000000250b047c11 */ /* 0x000fe2000f8e20ff */
[----:B-1----:R-:W-:Y:S01]  /*2ae0*/  VIADD R0, R0, 0x80 ;  /* 0x0000008000007836 */ /* 0x002fe20000000000 */
[----:B------:R-:W-:Y:S01]  /*2af0*/  SEL R3, R3, RZ, P0 ;  /* 0x000000ff03037207 */ /* 0x000fe20000000000 */
[----:B------:R-:W-:-:S03]  /*2b00*/  VIADD R11, R11, 0x1 ;  /* 0x000000010b0b7836 */ /* 0x000fc60000000000 */
[----:B------:R-:W1:Y:S01]  /*2b10*/  LDS.128 R4, [R4+0x100] ;  /* 0x0001000004047984 */ /* 0x000e620000000c00 */
[----:B------:R-:W-:Y:S02]  /*2b20*/  PRMT R0, RZ, 0x654, R0 ;  /* 0x00000654ff007816 */ /* 0x000fe40000000000 */
[C---:B------:R-:W-:Y:S01]  /*2b30*/  ISETP.NE.AND P1, PT, R11.reuse, 0x2, PT ;  /* 0x000000020b00780c */ /* 0x040fe20003f25270 */
[----:B------:R-:W-:Y:S01]  /*2b40*/  @!PT LDS RZ, [RZ] ;  /* 0x00000000fffff984 */ /* 0x000fe20000000800 */
[----:B------:R-:W-:Y:S01]  /*2b50*/  @!PT LDS RZ, [RZ] ;  /* 0x00000000fffff984 */ /* 0x000fe20000000800 */
[----:B------:R-:W-:Y:S01]  /*2b60*/  @!PT LDS RZ, [RZ] ;  /* 0x00000000fffff984 */ /* 0x000fe20000000800 */
[----:B------:R-:W-:Y:S01]  /*2b70*/  @!PT LDS RZ, [RZ] ;  /* 0x00000000fffff984 */ /* 0x000fe20000000800 */
[----:B------:R2:W-:Y:S06]  /*2b80*/  MEMBAR.ALL.CTA ;  /* 0x0000000000007992 */ /* 0x0005ec0000008000 */
[----:B--2---:R-:W2:Y:S01]  /*2b90*/  FENCE.VIEW.ASYNC.S ;  /* 0x00000000000073c6 */ /* 0x004ea20000000000 */
[----:B------:R-:W-:Y:S01]  /*2ba0*/  SEL R11, R11, RZ, P1 ;  /* 0x000000ff0b0b7207 */ /* 0x000fe20000800000 */
[----:B--2---:R2:W-:Y:S01]  /*2bb0*/  SYNCS.ARRIVE.TRANS64.RED.A1T0 RZ, [R0+URZ], RZ ;  /* 0x000000ff00ff79a7 */ /* 0x0045e200081004ff */
[----:B-1----:R-:W-:-:S02]  /*2bc0*/  LOP3.LUT P3, RZ, R6, 0x1, RZ, 0xc0, !PT ;  /* 0x0000000106ff7812 */ /* 0x002fc4000786c0ff */
[----:B------:R-:W-:-:S04]  /*2bd0*/  SEL R5, RZ, 0x1, P0 ;  /* 0x00000001ff057807 */ /* 0x000fc80000000000 */
[----:B------:R-:W-:Y:S02]  /*2be0*/  LOP3.LUT R8, R8, R5, RZ, 0x3c, !PT ;  /* 0x0000000508087212 */ /* 0x000fe400078e3cff */
[----:B--2---:R-:W-:-:S04]  /*2bf0*/  SEL R0, RZ, 0x1, P1 ;  /* 0x00000001ff007807 */ /* 0x004fc80000800000 */
[----:B------:R-:W-:Y:S01]  /*2c00*/  LOP3.LUT R9, R9, R0, RZ, 0x3c, !PT ;  /* 0x0000000009097212 */ /* 0x000fe200078e3cff */
[----:B------:R-:W-:Y:S06]  /*2c10*/  @P3 BRA `(.L_x_49) ;  /* 0xfffffffc002c3947 */ /* 0x000fec000383ffff */
[----:B------:R-:W-:Y:S01]  /*2c20*/  ULEA UR5, UR6, UR37, 0x3 ;  /* 0x0000002506057291 */ /* 0x000fe2000f8e18ff */
[----:B------:R-:W-:-:S08]  /*2c30*/  SHF.L.U32 R3, R12, 0x1f, RZ ;  /* 0x0000001f0c037819 */ /* 0x000fd000000006ff */
[----:B------:R-:W1:Y:S02]  /*2c40*/  SYNCS.PHASECHK.TRANS64 P0, [UR5+0x80], R3 ;  /* 0x00008003ff0075a7 */ /* 0x000e640008001005 */
[----:B-1----:R-:W-:Y:S05]  /*2c50*/  @P0 BRA `(.L_x_50) ;  /* 0x0000000000080947 */ /* 0x002fea0003800000 */
[----:B------:R-:W1:Y:S02]  /*2c60*/  SYNCS.PHASECHK.TRANS64.TRYWAIT P0, [UR5+0x80], R3 ;  /* 0x00008003ff0075a7 */ /* 0x000e640008001105 */
[----:B-1----:R-:W-:Y:S05]  /*2c70*/  @!P0 BRA `(.L_x_51) ;  /* 0x0000005c007c8947 */ /* 0x002fea0003800000 */
.L_x_50:
[----:B------:R-:W-:-:S04]  /*2c80*/  UIADD3 UR4, UPT, UPT, UR6, 0x1, URZ ;  /* 0x0000000106047890 */ /* 0x000fc8000fffe0ff */
[----:B------:R-:W-:-:S04]  /*2c90*/  UISETP.NE.AND UP0, UPT, UR4, 0x2, UPT ;  /* 0x000000020400788c */ /* 0x000fc8000bf05270 */
[----:B------:R-:W-:Y:S02]  /*2ca0*/  USEL UR7, URZ, 0x1, UP0 ;  /* 0x00000001ff077887 */ /* 0x000fe40008000000 */
[----:B------:R-:W-:-:S04]  /*2cb0*/  USEL UR4, UR4, URZ, UP0 ;  /* 0x000000ff04047287 */ /* 0x000fc80008000000 */
[----:B------:R-:W-:Y:S01]  /*2cc0*/  ULEA UR4, UR4, UR37, 0x3 ;  /* 0x0000002504047291 */ /* 0x000fe2000f8e18ff */
[----:B-1----:R-:W-:-:S04]  /*2cd0*/  LOP3.LUT R3, R12, UR7, RZ, 0x3c, !PT ;  /* 0x000000070c037c12 */ /* 0x002fc8000f8e3cff */
[----:B------:R-:W-:-:S04]  /*2ce0*/  SHF.L.U32 R0, R3, 0x1f, RZ ;  /* 0x0000001f03007819 */ /* 0x000fc800000006ff */
[----:B------:R-:W1:Y:S02]  /*2cf0*/  SYNCS.PHASECHK.TRANS64 P0, [UR4+0x80], R0 ;  /* 0x00008000ff0075a7 */ /* 0x000e640008001004 */
[----:B-1----:R-:W-:Y:S05]  /*2d00*/  @P0 EXIT ;  /* 0x000000000000094d */ /* 0x002fea0003800000 */
[----:B------:R-:W-:Y:S02]  /*2d10*/  SHF.L.U32 R3, R3, 0x1f, RZ ;  /* 0x0000001f03037819 */ /* 0x000fe400000006ff */
[----:B------:R-:W-:-:S07]  /*2d20*/  MOV R0, UR4 ;  /* 0x0000000400007c02 */ /* 0x000fce0008000f00 */
.L_x_52:
[----:B-1----:R1:W2:Y:S02]  /*2d30*/  SYNCS.PHASECHK.TRANS64.TRYWAIT P0, [R0+URZ+0x80], R3 ;  /* 0x00008003000075a7 */ /* 0x0022a400080011ff */
[----:B--2---:R-:W-:Y:S05]  /*2d40*/  @!P0 NANOSLEEP.SYNCS 0x989680 ;  /* 0x009896800000895d */ /* 0x004fea0003900000 */
[----:B------:R-:W2:Y:S02]  /*2d50*/  @!P0 SYNCS.PHASECHK.TRANS64 P0, [R0+URZ+0x80], R3 ;  /* 0x00008003000085a7 */ /* 0x000ea400080010ff */
[----:B--2---:R-:W-:Y:S05]  /*2d60*/  @P0 EXIT ;  /* 0x000000000000094d */ /* 0x004fea0003800000 */
[----:B------:R-:W-:Y:S05]  /*2d70*/  BRA `(.L_x_52) ;  /* 0xfffffffc00ec7947 */ /* 0x000fea000383ffff */
.L_x_45:
[----:B------:R-:W-:Y:S05]  /*2d80*/  BRA.U UP3, `(.L_x_53) ;  /* 0x0000001103d07547 */ /* 0x000fea000b800000 */
[----:B------:R-:W-:Y:S01]  /*2d90*/  UMOV UR4, 0x40 ;  /* 0x0000004000047882 */ /* 0x000fe20000000000 */
[----:B------:R-:W-:Y:S01]  /*2da0*/  NOP ;  /* 0x0000000000007918 */ /* 0x000fe20000000000 */
[----:B------:R-:W-:Y:S01]  /*2db0*/  ULEA UR4, UR37, UR4, 0x18 ;  /* 0x0000000425047291 */ /* 0x000fe2000f8ec0ff */
[----:B------:R-:W-:Y:S02]  /*2dc0*/  UMOV UR5, 0x400 ;  /* 0x0000040000057882 */ /* 0x000fe40000000000 */
[----:B------:R-:W-:-:S06]  /*2dd0*/  ULEA UR37, UR37, UR5, 0x18 ;  /* 0x0000000525257291 */ /* 0x000fcc000f8ec0ff */
[----:B------:R-:W1:Y:S02]  /*2de0*/  LDS.U8 R2, [UR4+0x1c] ;  /* 0x00001c04ff027984 */ /* 0x000e640008000000 */
[----:B-1----:R-:W-:-:S13]  /*2df0*/  ISETP.NE.AND P0, PT, R2, RZ, PT ;  /* 0x000000ff0200720c */ /* 0x002fda0003f05270 */
[----:B------:R-:W-:Y:S05]  /*2e00*/  @P0 BRA `(.L_x_54) ;  /* 0x0000000400080947 */ /* 0x000fea0003800000 */
[----:B------:R-:W-:Y:S02]  /*2e10*/  UISETP.NE.U32.AND UP0, UPT, UR9, 0x1, UPT ;  /* 0x000000010900788c */ /* 0x000fe4000bf05070 */
[----:B------:R-:W-:-:S07]  /*2e20*/  UIADD3 UR6, UPT, UPT, UR4, 0x8, URZ ;  /* 0x0000000804067890 */ /* 0x000fce000fffe0ff */
[----:B------:R-:W-:Y:S05]  /*2e30*/  BRA.U !UP0, `(.L_x_55) ;  /* 0x00000001089c7547 */ /* 0x000fea000b800000 */
[----:B------:R-:W-:Y:S01]  /*2e40*/  ELECT P0, URZ, PT ;  /* 0x0000000000ff782f */ /* 0x000fe20003800000 */
[----:B------:R-:W-:-:S12]  /*2e50*/  BSSY B0, `(.L_x_55) ;  /* 0x0000025000007945 */ /* 0x000fd80003800000 */
[----:B------:R-:W-:Y:S05]  /*2e60*/  @!P0 BRA `(.L_x_56) ;  /* 0x00000000008c8947 */ /* 0x000fea0003800000 */
[----:B------:R-:W-:-:S05]  /*2e70*/  UMOV UR5, 0x10 ;  /* 0x0000001000057882 */ /* 0x000fca0000000000 */
[----:B------:R-:W-:Y:S04]  /*2e80*/  DEPBAR.LE SB1, 0x36 ;  /* 0x00009d800000791a */ /* 0x000fe80000000000 */
[----:B------:R-:W1:Y:S02]  /*2e90*/  UTCATOMSWS.2CTA.FIND_AND_SET.ALIGN UP1, UR5, UR5 ;  /* 0x00000005000575e3 */ /* 0x000e640008220800 */
[----:B-1----:R-:W-:Y:S01]  /*2ea0*/  MOV R11, UR5 ;  /* 0x00000005000b7c02 */ /* 0x002fe20008000f00 */
[----:B------:R-:W-:Y:S06]  /*2eb0*/  BRA.U UP1, `(.L_x_57) ;  /* 0x0000000101187547 */ /* 0x000fec000b800000 */
.L_x_58:
[----:B------:R-:W-:Y:S05]  /*2ec0*/  NANOSLEEP 0x64 ;  /* 0x000000640000795d */ /* 0x000fea0003800000 */
[----:B------:R-:W-:-:S05]  /*2ed0*/  UMOV UR5, 0x10 ;  /* 0x0000001000057882 */ /* 0x000fca0000000000 */
[----:B------:R-:W-:Y:S04]  /*2ee0*/  DEPBAR.LE SB1, 0x36 ;  /* 0x00009d800000791a */ /* 0x000fe80000000000 */
[----:B------:R-:W1:Y:S02]  /*2ef0*/  UTCATOMSWS.2CTA.FIND_AND_SET.ALIGN UP1, UR5, UR5 ;  /* 0x00000005000575e3 */ /* 0x000e640008220800 */
[----:B-1----:R-:W-:Y:S01]  /*2f00*/  MOV R11, UR5 ;  /* 0x00000005000b7c02 */ /* 0x002fe20008000f00 */
[----:B------:R-:W-:Y:S05]  /*2f10*/  BRA.U !UP1, `(.L_x_58) ;  /* 0xfffffffd09e87547 */ /* 0x000fea000b83ffff */
.L_x_57:
[----:B------:R-:W1:Y:S01]  /*2f20*/  LDS R5, [UR4+0x10] ;  /* 0x00001004ff057984 */ /* 0x000e620008000800 */
[----:B------:R-:W-:Y:S01]  /*2f30*/  IMAD.U32 R3, RZ, RZ, UR37 ;  /* 0x00000025ff037e24 */ /* 0x000fe2000f8e00ff */
[----:B------:R-:W-:-:S03]  /*2f40*/  MOV R2, UR8 ;  /* 0x0000000800027c02 */ /* 0x000fc60008000f00 */
[----:B------:R-:W-:Y:S01]  /*2f50*/  VIADD R3, R3, 0x120 ;  /* 0x0000012003037836 */ /* 0x000fe20000000000 */
[----:B-1----:R-:W-:-:S04]  /*2f60*/  SHF.L.U32 R5, R5, 0x1f, RZ ;  /* 0x0000001f05057819 */ /* 0x002fc800000006ff */
[----:B------:R-:W1:Y:S02]  /*2f70*/  SYNCS.PHASECHK.TRANS64.TRYWAIT P0, [UR4+0x8], R5 ;  /* 0x00000805ff0075a7 */ /* 0x000e640008001104 */
[----:B-1----:R-:W-:Y:S05]  /*2f80*/  @P0 BRA `(.L_x_59) ;  /* 0x0000000000080947 */ /* 0x002fea0003800000 */
[----:B------:R-:W1:Y:S02]  /*2f90*/  SYNCS.PHASECHK.TRANS64.TRYWAIT P0, [UR4+0x8], R5 ;  /* 0x00000805ff0075a7 */ /* 0x000e640008001104 */
[----:B-1----:R-:W-:Y:S05]  /*2fa0*/  @!P0 BRA `(.L_x_60) ;  /* 0x0000005800c88947 */ /* 0x002fea0003800000 */
.L_x_59:
[----:B-1----:R-:W-:Y:S01]  /*2fb0*/  HFMA2 R4, -RZ, RZ, 0, 5.9604644775390625e-08 ;  /* 0x00000001ff047431 */ /* 0x002fe200000001ff */
[----:B------:R-:W-:Y:S01]  /*2fc0*/  UPRMT UR5, UR8, 0x654, UR6 ;  /* 0x0000065408057896 */ /* 0x000fe20008000006 */
[----:B------:R-:W-:Y:S01]  /*2fd0*/  IMAD.MOV.U32 R6, RZ, RZ, 0xffff ;  /* 0x0000ffffff067424 */ /* 0x000fe200078e00ff */
[----:B------:R-:W-:Y:S01]  /*2fe0*/  PRMT R2, R2, 0x654, R3 ;  /* 0x0000065402027816 */ /* 0x000fe20000000003 */
[----:B------:R-:W-:Y:S02]  /*2ff0*/  IMAD.MOV.U32 R5, RZ, RZ, 0x4 ;  /* 0x00000004ff057424 */ /* 0x000fe400078e00ff */
[----:B------:R-:W-:Y:S01]  /*3000*/  IMAD.SHL.U32 R9, R11, 0x20, RZ ;  /* 0x000000200b097824 */ /* 0x000fe200078e00ff */
[----:B------:R-:W-:Y:S02]  /*3010*/  MOV R3, UR5 ;  /* 0x0000000500037c02 */ /* 0x000fe40008000f00 */
[-C--:B------:R-:W-:Y:S01]  /*3020*/  SHF.L.U32 R7, R6, R11.reuse, RZ ;  /* 0x0000000b06077219 */ /* 0x080fe200000006ff */
[----:B------:R1:W-:Y:S01]  /*3030*/  SYNCS.ARRIVE.TRANS64.RED RZ, [UR5], R5 ;  /* 0x00000005ffff79a7 */ /* 0x0003e20008000405 */
[----:B------:R-:W-:Y:S01]  /*3040*/  SHF.L.U32 R6, R4, R11, RZ ;  /* 0x0000000b04067219 */ /* 0x000fe200000006ff */
[----:B------:R1:W-:Y:S04]  /*3050*/  STS [UR37+0x120], R9 ;  /* 0x00012009ff007988 */ /* 0x0003e80008000825 */
[----:B------:R1:W-:Y:S04]  /*3060*/  STAS [R2.64], R11 ;  /* 0x0000000b02007dbd */ /* 0x0003e8000c0008ff */
[----:B------:R1:W-:Y:S04]  /*3070*/  ATOMS.OR RZ, [UR4+0x14], R7 ;  /* 0x00001407ffff798c */ /* 0x0003e8000b000004 */
[----:B------:R1:W-:Y:S04]  /*3080*/  ATOMS.OR RZ, [UR4+0x18], R6 ;  /* 0x00001806ffff798c */ /* 0x0003e8000b000004 */
[----:B------:R1:W-:Y:S02]  /*3090*/  ATOMS.XOR RZ, [UR4+0x10], R4 ;  /* 0x00001004ffff798c */ /* 0x0003e4000b800004 */
.L_x_56:
[----:B------:R-:W-:Y:S05]  /*30a0*/  BSYNC B0 ;  /* 0x0000000000007941 */ /* 0x000fea0003800000 */
.L_x_55:
[----:B------:R-:W-:Y:S05]  /*30b0*/  BRA.U UP0, `(.L_x_61) ;  /* 0x00000001006c7547 */ /* 0x000fea000b800000 */
[----:B------:R-:W-:-:S03]  /*30c0*/  UMOV UR5, 0xffffffff ;  /* 0xffffffff00057882 */ /* 0x000fc60000000000 */
[----:B------:R-:W-:Y:S05]  /*30d0*/  BRA.DIV UR5, `(.L_x_62) ;  /* 0x0000005a05947947 */ /* 0x000fea000b800000 */
[----:B------:R-:W-:-:S13]  /*30e0*/  ELECT P6, URZ, PT ;  /* 0x0000000000ff782f */ /* 0x000fda00038c0000 */
.L_x_160:
[----:B------:R-:W-:Y:S05]  /*30f0*/  @!P6 BRA `(.L_x_61) ;  /* 0x00000000005ce947 */ /* 0x000fea0003800000 */
[----:B-1----:R-:W1:Y:S02]  /*3100*/  LDS R3, [UR4+0x10] ;  /* 0x00001004ff037984 */ /* 0x002e640008000800 */
[----:B-1----:R-:W-:-:S04]  /*3110*/  SHF.L.U32 R3, R3, 0x1f, RZ ;  /* 0x0000001f03037819 */ /* 0x002fc800000006ff */
[----:B------:R-:W1:Y:S02]  /*3120*/  SYNCS.PHASECHK.TRANS64.TRYWAIT P0, [UR4+0x8], R3 ;  /* 0x00000803ff0075a7 */ /* 0x000e640008001104 */
[----:B-1----:R-:W-:Y:S05]  /*3130*/  @P0 BRA `(.L_x_63) ;  /* 0x0000000000080947 */ /* 0x002fea0003800000 */
[----:B------:R-:W1:Y:S02]  /*3140*/  SYNCS.PHASECHK.TRANS64.TRYWAIT P0, [UR4+0x8], R3 ;  /* 0x00000803ff0075a7 */ /* 0x000e640008001104 */
[----:B-1----:R-:W-:Y:S05]  /*3150*/  @!P0 BRA `(.L_x_64) ;  /* 0x0000005800948947 */ /* 0x002fea0003800000 */
.L_x_63:
[----:B------:R-:W2:Y:S01]  /*3160*/  LDS R5, [UR37+0x120] ;  /* 0x00012025ff057984 */ /* 0x000ea20008000800 */
[----:B-1----:R-:W-:Y:S02]  /*3170*/  HFMA2 R2, -RZ, RZ, 0, 5.9604644775390625e-08 ;  /* 0x00000001ff027431 */ /* 0x002fe400000001ff */
[----:B------:R-:W-:Y:S01]  /*3180*/  IMAD.MOV.U32 R3, RZ, RZ, 0xffff ;  /* 0x0000ffffff037424 */ /* 0x000fe200078e00ff */
[----:B------:R-:W-:Y:S01]  /*3190*/  UPRMT UR5, UR8, 0x654, UR6 ;  /* 0x0000065408057896 */ /* 0x000fe20008000006 */
[----:B--2---:R-:W-:-:S03]  /*31a0*/  IMAD.SHL.U32 R4, R5, 0x20, RZ ;  /* 0x0000002005047824 */ /* 0x004fc600078e00ff */
[-C--:B------:R-:W-:Y:S02]  /*31b0*/  SHF.L.U32 R3, R3, R5.reuse, RZ ;  /* 0x0000000503037219 */ /* 0x080fe400000006ff */
[----:B------:R-:W-:Y:S01]  /*31c0*/  SHF.L.U32 R5, R2, R5, RZ ;  /* 0x0000000502057219 */ /* 0x000fe200000006ff */
[----:B------:R2:W-:Y:S04]  /*31d0*/  STS [UR37+0x120], R4 ;  /* 0x00012004ff007988 */ /* 0x0005e80008000825 */
[----:B------:R2:W-:Y:S04]  /*31e0*/  ATOMS.OR RZ, [UR4+0x14], R3 ;  /* 0x00001403ffff798c */ /* 0x0005e8000b000004 */
[----:B------:R2:W-:Y:S01]  /*31f0*/  ATOMS.OR RZ, [UR4+0x18], R5 ;  /* 0x00001805ffff798c */ /* 0x0005e2000b000004 */
[----:B------:R-:W-:Y:S03]  /*3200*/  SYNCS.ARRIVE.TRANS64.RED.A1T0 RZ, [UR5], RZ ;  /* 0x000000ffffff79a7 */ /* 0x000fe60008100405 */
[----:B------:R2:W-:Y:S01]  /*3210*/  ATOMS.XOR RZ, [UR4+0x10], R2 ;  /* 0x00001002ffff798c */ /* 0x0005e2000b800004 */
[----:B------:R-:W-:Y:S05]  /*3220*/  BRA `(.L_x_61) ;  /* 0x0000000000107947 */ /* 0x000fea0003800000 */
.L_x_54:
[----:B------:R-:W-:-:S05]  /*3230*/  MOV R2, 0xffffffff ;  /* 0xffffffff00027802 */ /* 0x000fca0000000f00 */
[----:B------:R1:W-:Y:S02]  /*3240*/  STS [UR37+0x120], R2 ;  /* 0x00012002ff007988 */ /* 0x0003e40008000825 */
[----:B-1----:R-:W-:Y:S02]  /*3250*/  MOV R2, 0x3270 ;  /* 0x0000327000027802 */ /* 0x002fe40000000f00 */
[----:B-----5:R-:W-:Y:S05]  /*3260*/  CALL.REL.NOINC `($__internal_1_$__cuda_sm10x_tcgen05_guardrail_trap_phase_invalid_during_alloc) ;  /* 0x0000006000687944 */ /* 0x020fea0003c00000 */
.L_x_61:
[----:B------:R-:W-:Y:S05]  /*3270*/  WARPSYNC.ALL ;  /* 0x0000000000007948 */ /* 0x000fea0003800000 */
[----:B------:R-:W3:Y:S01]  /*3280*/  S2UR UR5, SR_CgaCtaId ;  /* 0x00000000000579c3 */ /* 0x000ee20000008800 */
[----:B------:R-:W-:Y:S01]  /*3290*/  UMOV UR4, 0x400 ;  /* 0x0000040000047882 */ /* 0x000fe20000000000 */
[----:B------:R-:W-:-:S06]  /*32a0*/  NOP ;  /* 0x0000000000007918 */ /* 0x000fcc0000000000 */
[----:B------:R-:W-:Y:S06]  /*32b0*/  BAR.ARV 0x6, 0xa0 ;  /* 0x0182800000007b1d */ /* 0x000fec0000002000 */
[----:B------:R-:W4:Y:S01]  /*32c0*/  LDCU UR6, c[0x0][0x38c] ;  /* 0x00007180ff0677ac */ /* 0x000f220008000800 */
[----:B------:R-:W-:Y:S01]  /*32d0*/  LOP3.LUT R0, R0, 0xffff, RZ, 0xc0, !PT ;  /* 0x0000ffff00007812 */ /* 0x000fe200078ec0ff */
[----:B-1----:R-:W-:Y:S01]  /*32e0*/  IMAD.MOV.U32 R9, RZ, RZ, 0x1 ;  /* 0x00000001ff097424 */ /* 0x002fe200078e00ff */
[----:B------:R-:W-:Y:S01]  /*32f0*/  LOP3.LUT R8, R8, 0xffff, RZ, 0xc0, !PT ;  /* 0x0000ffff08087812 */ /* 0x000fe200078ec0ff */
[----:B------:R-:W-:Y:S01]  /*3300*/  UMOV UR17, URZ ;  /* 0x000000ff00117c82 */ /* 0x000fe20008000000 */
[----:B------:R-:W-:Y:S01]  /*3310*/  R2UR UR11, R0 ;  /* 0x00000000000b72ca */ /* 0x000fe200000e0000 */
[----:B------:R-:W-:Y:S01]  /*3320*/  UMOV UR16, URZ ;  /* 0x000000ff00107c82 */ /* 0x000fe20008000000 */
[----:B------:R-:W-:Y:S01]  /*3330*/  R2UR UR12, R8 ;  /* 0x00000000080c72ca */ /* 0x000fe200000e0000 */
[----:B------:R-:W-:Y:S01]  /*3340*/  IMAD.MOV.U32 R8, RZ, RZ, RZ ;  /* 0x000000ffff087224 */ /* 0x000fe200078e00ff */
[----:B------:R-:W-:Y:S01]  /*3350*/  UMOV UR15, URZ ;  /* 0x000000ff000f7c82 */ /* 0x000fe20008000000 */
[----:B---3--:R-:W-:-:S02]  /*3360*/  ULEA UR5, UR5, UR4, 0x18 ;  /* 0x0000000405057291 */ /* 0x008fc4000f8ec0ff */
[----:B------:R-:W-:Y:S02]  /*3370*/  UISETP.NE.AND UP2, UPT, UR9, URZ, UPT ;  /* 0x000000ff0900728c */ /* 0x000fe4000bf45270 */
[----:B------:R-:W-:Y:S02]  /*3380*/  UIADD3 UR20, UPT, UPT, UR5, 0x4300, URZ ;  /* 0x0000430005147890 */ /* 0x000fe4000fffe0ff */
[----:B------:R-:W-:Y:S02]  /*3390*/  UIADD3 UR19, UPT, UPT, UR5, 0x8300, URZ ;  /* 0x0000830005137890 */ /* 0x000fe4000fffe0ff */
[----:B----4-:R-:W-:Y:S01]  /*33a0*/  UIADD3 UR6, UPT, UPT, UR6, 0x3f, URZ ;  /* 0x0000003f06067890 */ /* 0x010fe2000fffe0ff */
[----:B--2---:R-:W1:Y:S01]  /*33b0*/  LDS R2, [UR5+0x120] ;  /* 0x00012005ff027984 */ /* 0x004e620008000800 */
[----:B------:R-:W-:Y:S02]  /*33c0*/  USHF.R.U32.HI UR20, URZ, 0x4, UR20 ;  /* 0x00000004ff147899 */ /* 0x000fe40008011614 */
[----:B------:R-:W-:-:S02]  /*33d0*/  USHF.R.S32.HI UR4, URZ, 0x1f, UR6 ;  /* 0x0000001fff047899 */ /* 0x000fc40008011406 */
[----:B------:R-:W-:Y:S02]  /*33e0*/  USHF.R.U32.HI UR19, URZ, 0x4, UR19 ;  /* 0x00000004ff137899 */ /* 0x000fe40008011613 */
[----:B------:R-:W-:Y:S01]  /*33f0*/  ULEA.HI UR4, UR4, UR6, URZ, 0x6 ;  /* 0x0000000604047291 */ /* 0x000fe2000f8f30ff */
[----:B------:R-:W-:Y:S01]  /*3400*/  UMOV UR28, 0x0 ;  /* 0x00000000001c7882 */ /* 0x000fe20000000000 */
[----:B------:R-:W-:Y:S02]  /*3410*/  UMOV UR29, 0x8218010 ;  /* 0x08218010001d7882 */ /* 0x000fe40000000000 */
[----:B------:R-:W-:Y:S02]  /*3420*/  USHF.R.S32.HI UR4, URZ, 0x6, UR4 ;  /* 0x00000006ff047899 */ /* 0x000fe40008011404 */
[----:B------:R-:W-:Y:S02]  /*3430*/  ULOP3.LUT UR20, UR20, 0x3fff, URZ, 0xc0, !UPT ;  /* 0x00003fff14147892 */ /* 0x000fe4000f8ec0ff */
[----:B------:R-:W-:-:S02]  /*3440*/  UISETP.LT.AND UP0, UPT, UR4, 0x1, UPT ;  /* 0x000000010400788c */ /* 0x000fc4000bf01270 */
[----:B------:R-:W-:Y:S02]  /*3450*/  ULOP3.LUT UR19, UR19, 0x3fff, URZ, 0xc0, !UPT ;  /* 0x00003fff13137892 */ /* 0x000fe4000f8ec0ff */
[----:B------:R-:W-:Y:S01]  /*3460*/  USEL UR18, UR4, 0x1, !UP0 ;  /* 0x0000000104127887 */ /* 0x000fe2000c000000 */
[----:B------:R-:W-:Y:S01]  /*3470*/  UMOV UR26, 0x0 ;  /* 0x00000000001a7882 */ /* 0x000fe20000000000 */
[----:B------:R-:W-:Y:S01]  /*3480*/  UMOV UR27, 0x8218010 ;  /* 0x08218010001b7882 */ /* 0x000fe20000000000 */
[----:B------:R-:W-:Y:S01]  /*3490*/  UMOV UR24, 0x0 ;  /* 0x0000000000187882 */ /* 0x000fe20000000000 */
[----:B------:R-:W-:Y:S01]  /*34a0*/  UMOV UR25, 0x8218010 ;  /* 0x0821801000197882 */ /* 0x000fe20000000000 */
[----:B------:R-:W-:Y:S01]  /*34b0*/  UMOV UR22, 0x0 ;  /* 0x0000000000167882 */ /* 0x000fe20000000000 */
[----:B------:R-:W-:Y:S01]  /*34c0*/  UMOV UR23, 0x8218010 ;  /* 0x0821801000177882 */ /* 0x000fe20000000000 */
[----:B-1----:R-:W-:Y:S02]  /*34d0*/  R2UR UR21, R2 ;  /* 0x00000000021572ca */ /* 0x002fe400000e0000 */
[----:B------:R-:W-:-:S13]  /*34e0*/  CS2R R2, SRZ ;  /* 0x0000000000027805 */ /* 0x000fda000001ff00 */
.L_x_72:
[C---:B------:R-:W-:Y:S02]  /*34f0*/  LEA R0, R8.reuse, UR5, 0x3 ;  /* 0x0000000508007c11 */ /* 0x040fe4000f8e18ff */
[----:B------:R-:W-:Y:S02]  /*3500*/  SHF.L.U32 R5, R3, 0x1f, RZ ;  /* 0x0000001f03057819 */ /* 0x000fe400000006ff */
[----:B------:R-:W-:Y:S02]  /*3510*/  LEA R4, R8, UR5, 0x4 ;  /* 0x0000000508047c11 */ /* 0x000fe4000f8e20ff */
[----:B------:R-:W1:Y:S02]  /*3520*/  SYNCS.PHASECHK.TRANS64.TRYWAIT P0, [R0+URZ+0x70], R5 ;  /* 0x00007005000075a7 */ /* 0x000e6400080011ff */
[----:B-1-34-:R-:W-:Y:S05]  /*3530*/  @!P0 BRA `(.L_x_65) ;  /* 0x0000005400b48947 */ /* 0x01afea0003800000 */
.L_x_161:
[----:B-1----:R-:W1:Y:S01]  /*3540*/  LDS.128 R4, [R4+0x100] ;  /* 0x0001000004047984 */ /* 0x002e620000000c00 */
[----:B------:R-:W-:Y:S02]  /*3550*/  VIADD R0, R0, 0x80 ;  /* 0x0000008000007836 */ /* 0x000fe40000000000 */
[----:B------:R-:W-:Y:S01]  /*3560*/  VIADD R8, R8, 0x1 ;  /* 0x0000000108087836 */ /* 0x000fe20000000000 */
[----:B------:R-:W-:Y:S01]  /*3570*/  @!PT LDS RZ, [RZ] ;  /* 0x00000000fffff984 */ /* 0x000fe20000000800 */
[----:B------:R-:W-:Y:S01]  /*3580*/  @!PT LDS RZ, [RZ] ;  /* 0x00000000fffff984 */ /* 0x000fe20000000800 */
[----:B------:R-:W-:Y:S01]  /*3590*/  @!PT LDS RZ, [RZ] ;  /* 0x00000000fffff984 */ /* 0x000fe20000000800 */
[----:B------:R-:W-:Y:S01]  /*35a0*/  @!PT LDS RZ, [RZ] ;  /* 0x00000000fffff984 */ /* 0x000fe20000000800 */
[----:B------:R2:W-:Y:S06]  /*35b0*/  MEMBAR.ALL.CTA ;  /* 0x0000000000007992 */ /* 0x0005ec0000008000 */
[----:B--2---:R-:W2:Y:S01]  /*35c0*/  FENCE.VIEW.ASYNC.S ;  /* 0x00000000000073c6 */ /* 0x004ea20000000000 */
[----:B------:R-:W-:-:S04]  /*35d0*/  PRMT R0, RZ, 0x654, R0 ;  /* 0x00000654ff007816 */ /* 0x000fc80000000000 */
[----:B--2---:R2:W-:Y:S01]  /*35e0*/  SYNCS.ARRIVE.TRANS64.RED.A1T0 RZ, [R0+URZ], RZ ;  /* 0x000000ff00ff79a7 */ /* 0x0045e200081004ff */
[----:B-1----:R-:W-:Y:S01]  /*35f0*/  LOP3.LUT P1, RZ, R6, 0x1, RZ, 0xc0, !PT ;  /* 0x0000000106ff7812 */ /* 0x002fe2000782c0ff */
[----:B--2---:R-:W-:-:S12]  /*3600*/  BRA.U UP2, `(.L_x_66) ;  /* 0x0000000502087547 */ /* 0x004fd8000b800000 */
[----:B------:R-:W1:Y:S01]  /*3610*/  LDCU UR6, c[0x0][0x38c] ;  /* 0x00007180ff0677ac */ /* 0x000e620008000800 */
[----:B------:R-:W-:Y:S02]  /*3620*/  PLOP3.LUT P2, PT, PT, PT, PT, 0x80, 0x8 ;  /* 0x000000000008781c */ /* 0x000fe40003f4f070 */
[----:B------:R-:W-:Y:S01]  /*3630*/  SHF.L.U32 R5, R9, 0x1f, RZ ;  /* 0x0000001f09057819 */ /* 0x000fe200000006ff */
[----:B------:R-:W-:Y:S02]  /*3640*/  ULEA UR7, UR17, UR5, 0x3 ;  /* 0x0000000511077291 */ /* 0x000fe4000f8e18ff */
[----:B------:R-:W-:Y:S02]  /*3650*/  ULEA UR10, UR17, UR21, 0x6 ;  /* 0x00000015110a7291 */ /* 0x000fe4000f8e30ff */
[----:B-1----:R-:W-:-:S06]  /*3660*/  UISETP.GE.AND UP0, UPT, UR6, 0x1, UPT ;  /* 0x000000010600788c */ /* 0x002fcc000bf06270 */
[----:B------:R-:W-:-:S05]  /*3670*/  PLOP3.LUT P0, PT, PT, PT, UP0, 0x80, 0x8 ;  /* 0x000000000008781c */ /* 0x000fca0003f0f008 */
[----:B------:R-:W-:-:S08]  /*3680*/  @UP0 ULEA UR6, UR16, UR5, 0x3 ;  /* 0x0000000510060291 */ /* 0x000fd0000f8e18ff */
[----:B------:R-:W-:-:S04]  /*3690*/  @P0 SHF.L.U32 R0, R2, 0x1f, RZ ;  /* 0x0000001f02000819 */ /* 0x000fc800000006ff */
[----:B------:R1:W2:Y:S01]  /*36a0*/  @P0 SYNCS.PHASECHK.TRANS64.TRYWAIT P2, [UR6], R0 ;  /* 0x00000000ff0005a7 */ /* 0x0002a20008041106 */
[----:B------:R-:W3:Y:S02]  /*36b0*/  SYNCS.PHASECHK.TRANS64.TRYWAIT P0, [UR7+0xb0], R5 ;  /* 0x0000b005ff0075a7 */ /* 0x000ee40008001107 */
[----:B-123--:R-:W-:Y:S05]  /*36c0*/  @!P0 BRA `(.L_x_67) ;  /* 0x0000005400648947 */ /* 0x00efea0003800000 */
.L_x_163:
[----:B------:R-:W-:Y:S01]  /*36d0*/  UMOV UR14, UR15 ;  /* 0x0000000f000e7c82 */ /* 0x000fe20008000000 */
[----:B------:R-:W-:Y:S05]  /*36e0*/  BRA.U !UP0, `(.L_x_68) ;  /* 0x0000000108c07547 */ /* 0x000fea000b800000 */
[----:B------:R-:W-:Y:S02]  /*36f0*/  UIADD3 UR14, UPT, UPT, UR18, UR15, URZ ;  /* 0x0000000f120e7290 */ /* 0x000fe4000fffe0ff */
[----:B------:R-:W-:Y:S01]  /*3700*/  UPLOP3.LUT UP3, UPT, UPT, UPT, UPT, 0x40, 0x4 ;  /* 0x000000000004789c */ /* 0x000fe20003f6e870 */
[----:B------:R-:W-:Y:S01]  /*3710*/  UMOV UR13, UR4 ;  /* 0x00000004000d7c82 */ /* 0x000fe20008000000 */
[----:B------:R-:W-:-:S09]  /*3720*/  UMOV UR46, UR16 ;  /* 0x00000010002e7c82 */ /* 0x000fd20008000000 */
.L_x_71:
[----:B--2---:R-:W-:Y:S01]  /*3730*/  ULEA UR6, UR46, UR5, 0x3 ;  /* 0x000000052e067291 */ /* 0x004fe2000f8e18ff */
[----:B---3--:R-:W-:Y:S11]  /*3740*/  @P2 BRA `(.L_x_69) ;  /* 0x00000000000c2947 */ /* 0x008ff60003800000 */
[----:B-1----:R-:W-:Y:S04]  /*3750*/  SHF.L.U32 R5, R2, 0x1f, RZ ;  /* 0x0000001f02057819 */ /* 0x002fe800000006ff */
[----:B------:R-:W1:Y:S02]  /*3760*/  SYNCS.PHASECHK.TRANS64.TRYWAIT P0, [UR6], R5 ;  /* 0x00000005ff0075a7 */ /* 0x000e640008001106 */
[----:B-1----:R-:W-:Y:S05]  /*3770*/  @!P0 BRA `(.L_x_70) ;  /* 0x0000005400508947 */ /* 0x002fea0003800000 */
.L_x_69:
[----:B------:R-:W-:Y:S01]  /*3780*/  UISETP.NE.AND UP0, UPT, UR13, 0x1, UPT ;  /* 0x000000010d00788c */ /* 0x000fe2000bf05270 */
[----:B------:R-:W-:Y:S01]  /*3790*/  PLOP3.LUT P2, PT, PT, PT, PT, 0x80, 0x8 ;  /* 0x000000000008781c */ /* 0x000fe20003f4f070 */
[----:B------:R-:W-:Y:S02]  /*37a0*/  UIADD3 UR16, UPT, UPT, UR46, 0x1, URZ ;  /* 0x000000012e107890 */ /* 0x000fe4000fffe0ff */
[----:B------:R-:W-:Y:S02]  /*37b0*/  ULEA UR32, UR46, UR20, 0x9 ;  /* 0x000000142e207291 */ /* 0x000fe4000f8e48ff */
[----:B------:R-:W-:Y:S01]  /*37c0*/  UISETP.NE.AND UP1, UPT, UR16, 0x2, UPT ;  /* 0x000000021000788c */ /* 0x000fe2000bf25270 */
[----:B------:R-:W-:Y:S01]  /*37d0*/  PLOP3.LUT P0, PT, PT, PT, UP0, 0x80, 0x8 ;  /* 0x000000000008781c */ /* 0x000fe20003f0f008 */
[----:B------:R-:W-:Y:S02]  /*37e0*/  UIADD3 UR44, UPT, UPT, UR32, 0x80, URZ ;  /* 0x00000080202c7890 */ /* 0x000fe4000fffe0ff */
[----:B------:R-:W-:Y:S02]  /*37f0*/  USEL UR31, URZ, 0x1, UP1 ;  /* 0x00000001ff1f7887 */ /* 0x000fe40008800000 */
[----:B------:R-:W-:Y:S02]  /*3800*/  USEL UR16, UR16, URZ, UP1 ;  /* 0x000000ff10107287 */ /* 0x000fe40008800000 */
[----:B------:R-:W-:Y:S02]  /*3810*/  UIADD3 UR40, UPT, UPT, UR32, 0x100, URZ ;  /* 0x0000010020287890 */ /* 0x000fe4000fffe0ff */
[----:B------:R-:W-:Y:S01]  /*3820*/  @UP0 ULEA UR30, UR16, UR5, 0x3 ;  /* 0x00000005101e0291 */ /* 0x000fe2000f8e18ff */
[----:B------:R-:W-:Y:S01]  /*3830*/  LOP3.LUT R2, R2, UR31, RZ, 0x3c, !PT ;  /* 0x0000001f02027c12 */ /* 0x000fe2000f8e3cff */
[----:B------:R-:W-:Y:S02]  /*3840*/  UIADD3 UR36, UPT, UPT, UR32, 0x180, URZ ;  /* 0x0000018020247890 */ /* 0x000fe4000fffe0ff */
[----:B------:R-:W-:Y:S01]  /*3850*/  UIADD3 UR6, UPT, UPT, UR6, 0x10, URZ ;  /* 0x0000001006067890 */ /* 0x000fe2000fffe0ff */
[----:B-1----:R-:W-:Y:S01]  /*3860*/  @P0 SHF.L.U32 R0, R2, 0x1f, RZ ;  /* 0x0000001f02000819 */ /* 0x002fe200000006ff */
[----:B------:R-:W-:Y:S02]  /*3870*/  UIADD3 UR15, UPT, UPT, UR15, 0x1, URZ ;  /* 0x000000010f0f7890 */ /* 0x000fe4000fffe0ff */
[----:B------:R-:W-:Y:S01]  /*3880*/  UIADD3 UR13, UPT, UPT, UR13, -0x1, URZ ;  /* 0xffffffff0d0d7890 */ /* 0x000fe2000fffe0ff */
[----:B------:R2:W3:Y:S01]  /*3890*/  @P0 SYNCS.PHASECHK.TRANS64.TRYWAIT P2, [UR30], R0 ;  /* 0x00000000ff0005a7 */ /* 0x0004e2000804111e */
[----:B------:R-:W-:Y:S02]  /*38a0*/  ULEA UR30, UR46, UR19, 0x9 ;  /* 0x000000132e1e7291 */ /* 0x000fe4000f8e48ff */
[----:B------:R-:W-:Y:S02]  /*38b0*/  UISETP.NE.AND UP0, UPT, UR15, UR14, UPT ;  /* 0x0000000e0f00728c */ /* 0x000fe4000bf05270 */
[----:B------:R-:W-:Y:S02]  /*38c0*/  UIADD3 UR42, UPT, UPT, UR30, 0x80, URZ ;  /* 0x000000801e2a7890 */ /* 0x000fe4000fffe0ff */
[----:B------:R-:W-:Y:S02]  /*38d0*/  UIADD3 UR38, UPT, UPT, UR30, 0x100, URZ ;  /* 0x000001001e267890 */ /* 0x000fe4000fffe0ff */
[----:B------:R-:W-:Y:S01]  /*38e0*/  UIADD3 UR34, UPT, UPT, UR30, 0x180, URZ ;  /* 0x000001801e227890 */ /* 0x000fe2000fffe0ff */
[----:B------:R-:W-:Y:S01]  /*38f0*/  UMOV UR33, 0x40004040 ;  /* 0x4000404000217882 */ /* 0x000fe20000000000 */
[----:B------:R-:W-:Y:S01]  /*3900*/  UMOV UR31, 0x40004040 ;  /* 0x40004040001f7882 */ /* 0x000fe20000000000 */
[----:B------:R-:W-:Y:S01]  /*3910*/  UMOV UR45, 0x40004040 ;  /* 0x40004040002d7882 */ /* 0x000fe20000000000 */
[----:B------:R2:W-:Y:S01]  /*3920*/  UTCHMMA.2CTA gdesc[UR32], gdesc[UR30], tmem[UR10], tmem[UR28], idesc[UR29], UP3 ;  /* 0x00ff1c1e200075ea */ /* 0x0005e20009a0000a */
[----:B------:R-:W-:Y:S01]  /*3930*/  UPLOP3.LUT UP3, UPT, UPT, UPT, UPT, 0x80, 0x8 ;  /* 0x000000000008789c */ /* 0x000fe20003f6f070 */
[----:B------:R-:W-:Y:S01]  /*3940*/  UMOV UR43, 0x40004040 ;  /* 0x40004040002b7882 */ /* 0x000fe20000000000 */
[----:B------:R-:W-:Y:S01]  /*3950*/  UMOV UR41, 0x40004040 ;  /* 0x4000404000297882 */ /* 0x000fe20000000000 */
[----:B------:R2:W-:Y:S01]  /*3960*/  UTCHMMA.2CTA gdesc[UR44], gdesc[UR42], tmem[UR10], tmem[UR26], idesc[UR27], UPT ;  /* 0x00ff1a2a2c0075ea */ /* 0x0005e2000ba0000a */
[----:B------:R-:W-:Y:S01]  /*3970*/  UMOV UR39, 0x40004040 ;  /* 0x4000404000277882 */ /* 0x000fe20000000000 */
[----:B------:R-:W-:Y:S01]  /*3980*/  UMOV UR37, 0x40004040 ;  /* 0x4000404000257882 */ /* 0x000fe20000000000 */
[----:B------:R-:W-:Y:S01]  /*3990*/  UMOV UR35, 0x40004040 ;  /* 0x4000404000237882 */ /* 0x000fe20000000000 */
[----:B------:R2:W-:Y:S01]  /*39a0*/  UTCHMMA.2CTA gdesc[UR40], gdesc[UR38], tmem[UR10], tmem[UR24], idesc[UR25], UPT ;  /* 0x00ff1826280075ea */ /* 0x0005e2000ba0000a */
[----:B------:R2:W-:Y:S01]  /*39b0*/  UTCHMMA.2CTA gdesc[UR36], gdesc[UR34], tmem[UR10], tmem[UR22], idesc[UR23], UPT ;  /* 0x00ff1622240075ea */ /* 0x0005e2000ba0000a */
[----:B------:R2:W-:Y:S01]  /*39c0*/  UTCBAR.2CTA.MULTICAST [UR6], URZ, UR12 ;  /* 0x000000ff060073e9 */ /* 0x0005e2000820080c */
[----:B------:R-:W-:Y:S01]  /*39d0*/  UMOV UR46, UR16 ;  /* 0x00000010002e7c82 */ /* 0x000fe20008000000 */
[----:B------:R-:W-:Y:S05]  /*39e0*/  BRA.U UP0, `(.L_x_71) ;  /* 0xfffffffd00507547 */ /* 0x000fea000b83ffff */
.L_x_68:
[----:B------:R-:W-:Y:S01]  /*39f0*/  UIADD3 UR7, UPT, UPT, UR7, 0x90, URZ ;  /* 0x0000009007077890 */ /* 0x000fe2000fffe0ff */
[----:B------:R-:W-:-:S08]  /*3a00*/  UMOV UR15, UR14 ;  /* 0x0000000e000f7c82 */ /* 0x000fd00008000000 */
[----:B------:R4:W-:Y:S01]  /*3a10*/  UTCBAR.2CTA.MULTICAST [UR7], URZ, UR11 ;  /* 0x000000ff070073e9 */ /* 0x0009e2000820080b */
[----:B------:R-:W-:Y:S02]  /*3a20*/  NOP ;  /* 0x0000000000007918 */ /* 0x000fe40000000000 */
.L_x_66:
[----:B------:R-:W-:Y:S01]  /*3a30*/  UIADD3 UR17, UPT, UPT, UR17, 0x1, URZ ;  /* 0x0000000111117890 */ /* 0x000fe2000fffe0ff */
[----:B------:R-:W-:-:S03]  /*3a40*/  ISETP.NE.AND P0, PT, R8, 0x2, PT ;  /* 0x000000020800780c */ /* 0x000fc60003f05270 */
[----:B------:R-:W-:Y:S01]  /*3a50*/  UISETP.NE.AND UP0, UPT, UR17, 0x4, UPT ;  /* 0x000000041100788c */ /* 0x000fe2000bf05270 */
[----:B-12---:R-:W-:Y:S02]  /*3a60*/  SEL R0, RZ, 0x1, P0 ;  /* 0x00000001ff007807 */ /* 0x006fe40000000000 */
[----:B------:R-:W-:Y:S01]  /*3a70*/  SEL R8, R8, RZ, P0 ;  /* 0x000000ff08087207 */ /* 0x000fe20000000000 */
[----:B------:R-:W-:Y:S01]  /*3a80*/  USEL UR6, URZ, 0x1, UP0 ;  /* 0x00000001ff067887 */ /* 0x000fe20008000000 */
[----:B------:R-:W-:Y:S01]  /*3a90*/  LOP3.LUT R3, R3, R0, RZ, 0x3c, !PT ;  /* 0x0000000003037212 */ /* 0x000fe200078e3cff */
[----:B------:R-:W-:-:S04]  /*3aa0*/  USEL UR17, UR17, URZ, UP0 ;  /* 0x000000ff11117287 */ /* 0x000fc80008000000 */
[----:B------:R-:W-:Y:S01]  /*3ab0*/  LOP3.LUT R9, R9, UR6, RZ, 0x3c, !PT ;  /* 0x0000000609097c12 */ /* 0x000fe2000f8e3cff */
[----:B------:R-:W-:Y:S07]  /*3ac0*/  @P1 BRA `(.L_x_72) ;  /* 0xfffffff800881947 */ /* 0x000fee000383ffff */
[----:B------:R-:W1:Y:S01]  /*3ad0*/  S2UR UR4, SR_CgaCtaId ;  /* 0x00000000000479c3 */ /* 0x000e620000008800 */
[----:B------:R-:W-:Y:S01]  /*3ae0*/  ELECT P0, URZ, PT ;  /* 0x0000000000ff782f */ /* 0x000fe20003800000 */
[----:B------:R-:W-:Y:S01]  /*3af0*/  HFMA2 R0, -RZ, RZ, 0, 5.9604644775390625e-08 ;  /* 0x00000001ff007431 */ /* 0x000fe200000001ff */
[----:B------:R-:W-:-:S05]  /*3b00*/  UMOV UR6, 0x40 ;  /* 0x0000004000067882 */ /* 0x000fca0000000000 */
[----:B------:R-:W-:Y:S01]  /*3b10*/  UVIRTCOUNT.DEALLOC.SMPOOL 0x80 ;  /* 0x000000800000784c */ /* 0x000fe20000000000 */
[----:B------:R-:W-:Y:S02]  /*3b20*/  UISETP.NE.AND UP0, UPT, UR9, URZ, UPT ;  /* 0x000000ff0900728c */ /* 0x000fe4000bf05270 */
[----:B-1----:R-:W-:-:S09]  /*3b30*/  ULEA UR4, UR4, UR6, 0x18 ;  /* 0x0000000604047291 */ /* 0x002fd2000f8ec0ff */
[----:B------:R1:W-:Y:S01]  /*3b40*/  @P0 STS.U8 [UR4+0x1c], R0 ;  /* 0x00001c00ff000988 */ /* 0x0003e20008000004 */
[----:B------:R-:W-:Y:S05]  /*3b50*/  BRA.U UP0, `(.L_x_73) ;  /* 0x0000000100a07547 */ /* 0x000fea000b800000 */
[----:B------:R-:W-:Y:S01]  /*3b60*/  UIADD3 UR6, UPT, UPT, UR5, 0xb0, URZ ;  /* 0x000000b005067890 */ /* 0x000fe2000fffe0ff */
[----:B------:R-:W-:-:S03]  /*3b70*/  SHF.L.U32 R3, R9, 0x1f, RZ ;  /* 0x0000001f09037819 */ /* 0x000fc600000006ff */
[----:B----4-:R-:W-:-:S09]  /*3b80*/  ULEA UR7, UR17, UR6, 0x3 ;  /* 0x0000000611077291 */ /* 0x010fd2000f8e18ff */
[----:B------:R-:W2:Y:S02]  /*3b90*/  SYNCS.PHASECHK.TRANS64.TRYWAIT P0, [UR7], R3 ;  /* 0x00000003ff0075a7 */ /* 0x000ea40008001107 */
[----:B--2---:R-:W-:Y:S05]  /*3ba0*/  @!P0 BRA `(.L_x_74) ;  /* 0x00000050005c8947 */ /* 0x004fea0003800000 */
.L_x_166:
[----:B------:R-:W-:-:S04]  /*3bb0*/  UIADD3 UR9, UPT, UPT, UR17, 0x1, URZ ;  /* 0x0000000111097890 */ /* 0x000fc8000fffe0ff */
[----:B------:R-:W-:-:S04]  /*3bc0*/  UISETP.NE.AND UP1, UPT, UR9, 0x4, UPT ;  /* 0x000000040900788c */ /* 0x000fc8000bf25270 */
[----:B------:R-:W-:Y:S02]  /*3bd0*/  USEL UR10, URZ, 0x1, UP1 ;  /* 0x00000001ff0a7887 */ /* 0x000fe40008800000 */
[----:B------:R-:W-:-:S04]  /*3be0*/  USEL UR9, UR9, URZ, UP1 ;  /* 0x000000ff09097287 */ /* 0x000fc80008800000 */
[----:B------:R-:W-:Y:S01]  /*3bf0*/  ULEA UR7, UR9, UR6, 0x3 ;  /* 0x0000000609077291 */ /* 0x000fe2000f8e18ff */
[----:B------:R-:W-:-:S04]  /*3c00*/  LOP3.LUT R2, R9, UR10, RZ, 0x3c, !PT ;  /* 0x0000000a09027c12 */ /* 0x000fc8000f8e3cff */
[----:B-1----:R-:W-:-:S04]  /*3c10*/  SHF.L.U32 R3, R2, 0x1f, RZ ;  /* 0x0000001f02037819 */ /* 0x002fc800000006ff */
[----:B------:R-:W1:Y:S02]  /*3c20*/  SYNCS.PHASECHK.TRANS64.TRYWAIT P0, [UR7], R3 ;  /* 0x00000003ff0075a7 */ /* 0x000e640008001107 */
[----:B-1----:R-:W-:Y:S05]  /*3c30*/  @!P0 BRA `(.L_x_75) ;  /* 0x0000005000508947 */ /* 0x002fea0003800000 */
.L_x_168:
        /* <DEDUP_REMOVED lines=9> */
.L_x_170:
[----:B------:R-:W-:-:S04]  /*3cd0*/  UIADD3 UR9, UPT, UPT, UR9, 0x1, URZ ;  /* 0x0000000109097890 */ /* 0x000fc8000fffe0ff */
[----:B------:R-:W-:-:S04]  /*3ce0*/  UISETP.NE.AND UP1, UPT, UR9, 0x4, UPT ;  /* 0x000000040900788c */ /* 0x000fc8000bf25270 */
[----:B------:R-:W-:Y:S02]  /*3cf0*/  USEL UR7, URZ, 0x1, UP1 ;  /* 0x00000001ff077887 */ /* 0x000fe40008800000 */
[----:B------:R-:W-:-:S04]  /*3d00*/  USEL UR9, UR9, URZ, UP1 ;  /* 0x000000ff09097287 */ /* 0x000fc80008800000 */
[----:B------:R-:W-:Y:S01]  /*3d10*/  ULEA UR9, UR9, UR6, 0x3 ;  /* 0x0000000609097291 */ /* 0x000fe2000f8e18ff */
[----:B-1----:R-:W-:-:S04]  /*3d20*/  LOP3.LUT R3, R2, UR7, RZ, 0x3c, !PT ;  /* 0x0000000702037c12 */ /* 0x002fc8000f8e3cff */
[----:B------:R-:W-:Y:S01]  /*3d30*/  SHF.L.U32 R3, R3, 0x1f, RZ ;  /* 0x0000001f03037819 */ /* 0x000fe200000006ff */
[----:B------:R-:W-:-:S04]  /*3d40*/  IMAD.U32 R0, RZ, RZ, UR9 ;  /* 0x00000009ff007e24 */ /* 0x000fc8000f8e00ff */
[----:B------:R1:W2:Y:S03]  /*3d50*/  SYNCS.PHASECHK.TRANS64.TRYWAIT P0, [R0+URZ], R3 ;  /* 0x00000003000075a7 */ /* 0x0002a600080011ff */
[----:B--2---:R-:W-:Y:S05]  /*3d60*/  @!P0 NANOSLEEP.SYNCS 0x989680 ;  /* 0x009896800000895d */ /* 0x004fea0003900000 */
[----:B------:R-:W2:Y:S02]  /*3d70*/  @!P0 SYNCS.PHASECHK.TRANS64 P0, [R0+URZ], R3 ;  /* 0x00000003000085a7 */ /* 0x000ea400080010ff */
[----:B--2---:R-:W-:Y:S05]  /*3d80*/  @P0 BRA `(.L_x_77) ;  /* 0x0000000000200947 */ /* 0x004fea0003800000 */
.L_x_78:
[----:B--2---:R2:W4:Y:S02]  /*3d90*/  SYNCS.PHASECHK.TRANS64.TRYWAIT P0, [R0+URZ], R3 ;  /* 0x00000003000075a7 */ /* 0x00452400080011ff */
[----:B----4-:R-:W-:Y:S05]  /*3da0*/  @!P0 NANOSLEEP.SYNCS 0x989680 ;  /* 0x009896800000895d */ /* 0x010fea0003900000 */
[----:B------:R-:W4:Y:S02]  /*3db0*/  @!P0 SYNCS.PHASECHK.TRANS64 P0, [R0+URZ], R3 ;  /* 0x00000003000085a7 */ /* 0x000f2400080010ff */
[----:B----4-:R-:W-:Y:S05]  /*3dc0*/  @!P0 BRA `(.L_x_78) ;  /* 0xfffffffc00f08947 */ /* 0x010fea000383ffff */
[----:B------:R-:W-:Y:S05]  /*3dd0*/  BRA `(.L_x_77) ;  /* 0x00000000000c7947 */ /* 0x000fea0003800000 */
.L_x_73:
[----:B------:R-:W-:-:S04]  /*3de0*/  UIADD3 UR6, UPT, UPT, UR5, 0xf0, URZ ;  /* 0x000000f005067890 */ /* 0x000fc8000fffe0ff */
[----:B------:R-:W-:-:S09]  /*3df0*/  UPRMT UR6, UR8, 0x654, UR6 ;  /* 0x0000065408067896 */ /* 0x000fd20008000006 */
[----:B------:R-:W-:Y:S03]  /*3e00*/  SYNCS.ARRIVE.TRANS64.RED.A1T0 RZ, [UR6], RZ ;  /* 0x000000ffffff79a7 */ /* 0x000fe60008100406 */
.L_x_77:
[----:B-12---:R-:W-:Y:S01]  /*3e10*/  SHF.L.U32 R3, RZ, 0x1f, RZ ;  /* 0x0000001fff037819 */ /* 0x006fe200000006ff */
[----:B------:R-:W-:Y:S01]  /*3e20*/  UIADD3 UR6, UPT, UPT, UR5, 0xf0, URZ ;  /* 0x000000f005067890 */ /* 0x000fe2000fffe0ff */
[----:B------:R-:W-:Y:S02]  /*3e30*/  PLOP3.LUT P0, PT, PT, PT, UP0, 0x80, 0x8 ;  /* 0x000000000008781c */ /* 0x000fe40003f0f008 */
[----:B------:R-:W1:Y:S02]  /*3e40*/  SYNCS.PHASECHK.TRANS64.TRYWAIT P1, [UR5+0xf0], R3 ;  /* 0x0000f003ff0075a7 */ /* 0x000e640008021105 */
[----:B-1----:R-:W-:Y:S09]  /*3e50*/  @!P1 BRA `(.L_x_79) ;  /* 0x0000004c00f89947 */ /* 0x002ff20003800000 */
.L_x_172:
[----:B------:R-:W-:Y:S01]  /*3e60*/  @!UP0 UPRMT UR6, UR8, 0x654, UR6 ;  /* 0x0000065408068896 */ /* 0x000fe20008000006 */
[----:B------:R-:W-:Y:S02]  /*3e70*/  UMOV UR5, 0x1 ;  /* 0x0000000100057882 */ /* 0x000fe40000000000 */
[----:B------:R-:W-:-:S06]  /*3e80*/  UMOV UR8, 0xffff ;  /* 0x0000ffff00087882 */ /* 0x000fcc0000000000 */
[----:B------:R-:W-:Y:S01]  /*3e90*/  @!P0 SYNCS.ARRIVE.TRANS64.RED.A1T0 RZ, [UR6], RZ ;  /* 0x000000ffffff89a7 */ /* 0x000fe20008100406 */
[----:B------:R-:W-:Y:S01]  /*3ea0*/  NOP ;  /* 0x0000000000007918 */ /* 0x000fe20000000000 */
[----:B-1----:R-:W1:Y:S01]  /*3eb0*/  LDS R0, [UR4+0x14] ;  /* 0x00001404ff007984 */ /* 0x002e620008000800 */
[----:B------:R-:W-:-:S04]  /*3ec0*/  ULOP3.LUT UR6, UR21, 0xffff, URZ, 0xc0, !UPT ;  /* 0x0000ffff15067892 */ /* 0x000fc8000f8ec0ff */
[----:B------:R-:W-:-:S04]  /*3ed0*/  USHF.R.U32.HI UR6, URZ, 0x5, UR6 ;  /* 0x00000005ff067899 */ /* 0x000fc80008011606 */
[----:B------:R-:W-:Y:S02]  /*3ee0*/  USHF.L.U32 UR8, UR8, UR6, URZ ;  /* 0x0000000608087299 */ /* 0x000fe400080006ff */
[----:B------:R-:W-:-:S04]  /*3ef0*/  USHF.L.U32 UR5, UR5, UR6, URZ ;  /* 0x0000000605057299 */ /* 0x000fc800080006ff */
[----:B-1----:R-:W-:-:S04]  /*3f00*/  LOP3.LUT R0, R0, UR8, RZ, 0xc0, !PT ;  /* 0x0000000800007c12 */ /* 0x002fc8000f8ec0ff */
[----:B------:R-:W-:-:S13]  /*3f10*/  ISETP.NE.AND P0, PT, R0, UR8, PT ;  /* 0x0000000800007c0c */ /* 0x000fda000bf05270 */
[----:B------:R-:W-:Y:S05]  /*3f20*/  @P0 BRA `(.L_x_80) ;  /* 0x0000000000580947 */ /* 0x000fea0003800000 */
[----:B------:R-:W1:Y:S02]  /*3f30*/  LDS R0, [UR4+0x18] ;  /* 0x00001804ff007984 */ /* 0x000e640008000800 */
[----:B-1----:R-:W-:-:S04]  /*3f40*/  LOP3.LUT R0, R0, UR5, RZ, 0xc0, !PT ;  /* 0x0000000500007c12 */ /* 0x002fc8000f8ec0ff */
[----:B------:R-:W-:-:S13]  /*3f50*/  ISETP.NE.AND P0, PT, R0, UR5, PT ;  /* 0x0000000500007c0c */ /* 0x000fda000bf05270 */
[----:B------:R-:W-:Y:S05]  /*3f60*/  @P0 BRA `(.L_x_81) ;  /* 0x00000000003c0947 */ /* 0x000fea0003800000 */
[----:B------:R-:W1:Y:S01]  /*3f70*/  S2R R2, SR_LANEID ;  /* 0x0000000000027919 */ /* 0x000e620000000000 */
[----:B------:R-:W-:Y:S01]  /*3f80*/  ULOP3.LUT UR8, URZ, UR8, URZ, 0x33, !UPT ;  /* 0x00000008ff087292 */ /* 0x000fe2000f8e33ff */
[----:B------:R-:W-:Y:S01]  /*3f90*/  LOP3.LUT R4, RZ, UR5, RZ, 0x33, !PT ;  /* 0x00000005ff047c12 */ /* 0x000fe2000f8e33ff */
[----:B----4-:R-:W-:Y:S02]  /*3fa0*/  VOTEU.ANY UR7, UPT, PT ;  /* 0x0000000000077886 */ /* 0x010fe400038e0100 */
[----:B------:R-:W-:Y:S01]  /*3fb0*/  UFLO.U32 UR7, UR7 ;  /* 0x00000007000772bd */ /* 0x000fe200080e0000 */
[----:B------:R-:W2:Y:S01]  /*3fc0*/  REDUX UR5, R4 ;  /* 0x00000000040573c4 */ /* 0x000ea20000000000 */
[----:B------:R-:W-:-:S06]  /*3fd0*/  IMAD.U32 R0, RZ, RZ, UR8 ;  /* 0x00000008ff007e24 */ /* 0x000fcc000f8e00ff */
[----:B------:R4:W-:Y:S01]  /*3fe0*/  UTCATOMSWS.AND URZ, UR8 ;  /* 0x0000000800ff79e3 */ /* 0x0009e20008000000 */
[----:B------:R-:W3:Y:S01]  /*3ff0*/  REDUX UR6, R0 ;  /* 0x00000000000673c4 */ /* 0x000ee20000000000 */
[----:B-1----:R-:W-:Y:S01]  /*4000*/  ISETP.EQ.U32.AND P0, PT, R2, UR7, PT ;  /* 0x0000000702007c0c */ /* 0x002fe2000bf02070 */
[----:B--2---:R-:W-:Y:S01]  /*4010*/  IMAD.U32 R2, RZ, RZ, UR5 ;  /* 0x00000005ff027e24 */ /* 0x004fe2000f8e00ff */
[----:B---3--:R-:W-:-:S11]  /*4020*/  MOV R3, UR6 ;  /* 0x0000000600037c02 */ /* 0x008fd60008000f00 */
[----:B------:R4:W-:Y:S04]  /*4030*/  @P0 ATOMS.AND RZ, [UR4+0x14], R3 ;  /* 0x00001403ffff098c */ /* 0x0009e8000a800004 */
[----:B------:R4:W-:Y:S01]  /*4040*/  @P0 ATOMS.AND RZ, [UR4+0x18], R2 ;  /* 0x00001802ffff098c */ /* 0x0009e2000a800004 */
[----:B------:R-:W-:Y:S05]  /*4050*/  BRA `(.L_x_82) ;  /* 0x0000000000147947 */ /* 0x000fea0003800000 */
.L_x_81:
[----:B------:R-:W-:Y:S02]  /*4060*/  MOV R2, 0x4080 ;  /* 0x0000408000027802 */ /* 0x000fe40000000f00 */
[----:B---345:R-:W-:Y:S05]  /*4070*/  CALL.REL.NOINC `($__internal_0_$__cuda_sm10x_tcgen05_guardrail_trap_col_being_dealloced_not_returned_by_alloc) ;  /* 0x0000005000d87944 */ /* 0x038fea0003c00000 */
[----:B------:R-:W-:Y:S05]  /*4080*/  BRA `(.L_x_82) ;  /* 0x0000000000087947 */ /* 0x000fea0003800000 */
.L_x_80:
[----:B------:R-:W-:Y:S02]  /*4090*/  MOV R2, 0x40b0 ;  /* 0x000040b000027802 */ /* 0x000fe40000000f00 */
[----:B---345:R-:W-:Y:S05]  /*40a0*/  CALL.REL.NOINC `($__internal_2_$__cuda_sm10x_tcgen05_guardrail_trap_unallocated_columns_being_dealloced) ;  /* 0x0000005000e47944 */ /* 0x038fea0003c00000 */
.L_x_82:
[----:B------:R-:W-:Y:S01]  /*40b0*/  NOP ;  /* 0x0000000000007918 */ /* 0x000fe20000000000 */
[----:B----4-:R-:W-:Y:S05]  /*40c0*/  EXIT ;  /* 0x000000000000794d */ /* 0x010fea0003800000 */
.L_x_53:
[----:B------:R-:W-:-:S09]  /*40d0*/  UISETP.NE.OR UP4, UPT, UR10, 0x3, !UP4 ;  /* 0x000000030a00788c */ /* 0x000fd2000e785670 */
[----:B------:R-:W-:Y:S05]  /*40e0*/  BRA.U UP4, `(.L_x_83) ;  /* 0x0000001104687547 */ /* 0x000fea000b800000 */
[----:B------:R-:W1:Y:S01]  /*40f0*/  LDC R0, c[0x0][0xb30] ;  /* 0x0002cc00ff007b82 */ /* 0x000e620000000800 */
[----:B------:R-:W-:Y:S01]  /*4100*/  UMOV UR5, 0x400 ;  /* 0x0000040000057882 */ /* 0x000fe20000000000 */
[----:B------:R-:W-:Y:S01]  /*4110*/  IMAD.MOV.U32 R36, RZ, RZ, 0x1 ;  /* 0x00000001ff247424 */ /* 0x000fe200078e00ff */
[----:B------:R-:W-:Y:S01]  /*4120*/  ULEA UR5, UR37, UR5, 0x18 ;  /* 0x0000000525057291 */ /* 0x000fe2000f8ec0ff */
[----:B-----5:R-:W-:Y:S01]  /*4130*/  CS2R R32, SRZ ;  /* 0x0000000000207805 */ /* 0x020fe2000001ff00 */
[----:B------:R-:W-:Y:S01]  /*4140*/  IMAD.MOV.U32 R25, RZ, RZ, 0x1000 ;  /* 0x00001000ff197424 */ /* 0x000fe200078e00ff */
[----:B------:R-:W-:Y:S02]  /*4150*/  UPLOP3.LUT UP0, UPT, UPT, UPT, UPT, 0x40, 0x4 ;  /* 0x000000000004789c */ /* 0x000fe40003f0e870 */
[----:B------:R-:W2:Y:S01]  /*4160*/  LDC R23, c[0x0][0x370] ;  /* 0x0000dc00ff177b82 */ /* 0x000ea20000000800 */
[----:B------:R-:W-:Y:S02]  /*4170*/  UIADD3 UR6, UPT, UPT, UR5, 0x38, URZ ;  /* 0x0000003805067890 */ /* 0x000fe4000fffe0ff */
[----:B------:R-:W-:-:S02]  /*4180*/  UIADD3 UR41, UPT, UPT, UR5, 0x20, URZ ;  /* 0x0000002005297890 */ /* 0x000fc4000fffe0ff */
[----:B------:R-:W-:Y:S02]  /*4190*/  UIADD3 UR33, UPT, UPT, UR5, 0x28, URZ ;  /* 0x0000002805217890 */ /* 0x000fe4000fffe0ff */
[----:B------:R-:W-:Y:S01]  /*41a0*/  UIADD3 UR25, UPT, UPT, UR5, 0x30, URZ ;  /* 0x0000003005197890 */ /* 0x000fe2000fffe0ff */
[----:B------:R-:W3:Y:S01]  /*41b0*/  LDC R2, c[0x0][0xb0c] ;  /* 0x0002c300ff027b82 */ /* 0x000ee20000000800 */
[----:B------:R-:W-:-:S07]  /*41c0*/  UPRMT UR6, UR37, 0x654, UR6 ;  /* 0x0000065425067896 */ /* 0x000fce0008000006 */
[----:B------:R-:W4:Y:S01]  /*41d0*/  LDC R22, c[0x0][0xb20] ;  /* 0x0002c800ff167b82 */ /* 0x000f220000000800 */
[----:B-1----:R-:W-:-:S07]  /*41e0*/  ISETP.NE.AND P1, PT, R0, 0x1, PT ;  /* 0x000000010000780c */ /* 0x002fce0003f25270 */
[----:B------:R-:W1:Y:S08]  /*41f0*/  LDC.64 R38, c[0x0][0x348] ;  /* 0x0000d200ff267b82 */ /* 0x000e700000000a00 */
[----:B------:R-:W1:Y:S08]  /*4200*/  LDC.64 R16, c[0x0][0x888] ;  /* 0x00022200ff107b82 */ /* 0x000e700000000a00 */
[----:B------:R-:W1:Y:S08]  /*4210*/  LDC.64 R20, c[0x0][0xb10] ;  /* 0x0002c400ff147b82 */ /* 0x000e700000000a00 */
[----:B------:R-:W1:Y:S08]  /*4220*/  LDC.64 R6, c[0x0][0xb18] ;  /* 0x0002c600ff067b82 */ /* 0x000e700000000a00 */
[----:B------:R-:W1:Y:S08]  /*4230*/  LDC.64 R4, c[0x0][0xb28] ;  /* 0x0002ca00ff047b82 */ /* 0x000e700000000a00 */
[----:B------:R-:W1:Y:S08]  /*4240*/  LDC.64 R18, c[0x0][0x890] ;  /* 0x00022400ff127b82 */ /* 0x000e700000000a00 */
[----:B--234-:R-:W1:Y:S02]  /*4250*/  LDC R24, c[0x0][0x374] ;  /* 0x0000dd00ff187b82 */ /* 0x01ce640000000800 */
.L_x_94:
[C---:B------:R-:W-:Y:S02]  /*4260*/  LEA R0, R33.reuse, UR5, 0x3 ;  /* 0x0000000521007c11 */ /* 0x040fe4000f8e18ff */
[----:B------:R-:W-:Y:S02]  /*4270*/  SHF.L.U32 R3, R32, 0x1f, RZ ;  /* 0x0000001f20037819 */ /* 0x000fe400000006ff */
[----:B------:R-:W-:Y:S02]  /*4280*/  LEA R28, R33, UR5, 0x4 ;  /* 0x00000005211c7c11 */ /* 0x000fe4000f8e20ff */
[----:B--2---:R-:W2:Y:S02]  /*4290*/  SYNCS.PHASECHK.TRANS64.TRYWAIT P0, [R0+URZ+0x70], R3 ;  /* 0x00007003000075a7 */ /* 0x004ea400080011ff */
[----:B--2---:R-:W-:Y:S05]  /*42a0*/  @!P0 BRA `(.L_x_84) ;  /* 0x0000004800fc8947 */ /* 0x004fea0003800000 */
.L_x_173:
[----:B------:R-:W-:Y:S01]  /*42b0*/  ISETP.GE.AND P0, PT, R26, 0x1, PT ;  /* 0x000000011a00780c */ /* 0x000fe20003f06270 */
[----:B------:R-:W3:Y:S01]  /*42c0*/  LDS.128 R28, [R28+0x100] ;  /* 0x000100001c1c7984 */ /* 0x000ee20000000c00 */
[----:B--2---:R-:W-:Y:S01]  /*42d0*/  VIADD R0, R0, 0x80 ;  /* 0x0000008000007836 */ /* 0x004fe20000000000 */
[----:B------:R-:W-:Y:S01]  /*42e0*/  @!PT LDS RZ, [RZ] ;  /* 0x00000000fffff984 */ /* 0x000fe20000000800 */
[----:B------:R-:W-:Y:S01]  /*42f0*/  @!PT LDS RZ, [RZ] ;  /* 0x00000000fffff984 */ /* 0x000fe20000000800 */
[----:B------:R-:W-:Y:S01]  /*4300*/  @!PT LDS RZ, [RZ] ;  /* 0x00000000fffff984 */ /* 0x000fe20000000800 */
[----:B------:R-:W-:Y:S01]  /*4310*/  @!PT LDS RZ, [RZ] ;  /* 0x00000000fffff984 */ /* 0x000fe20000000800 */
[----:B------:R2:W-:Y:S06]  /*4320*/  MEMBAR.ALL.CTA ;  /* 0x0000000000007992 */ /* 0x0005ec0000008000 */
[----:B--2---:R-:W2:Y:S01]  /*4330*/  FENCE.VIEW.ASYNC.S ;  /* 0x00000000000073c6 */ /* 0x004ea20000000000 */
[----:B------:R-:W-:Y:S04]  /*4340*/  PRMT R0, RZ, 0x654, R0 ;  /* 0x00000654ff007816 */ /* 0x000fe80000000000 */
[----:B--2---:R2:W-:Y:S01]  /*4350*/  SYNCS.ARRIVE.TRANS64.RED.A1T0 RZ, [R0+URZ], RZ ;  /* 0x000000ff00ff79a7 */ /* 0x0045e200081004ff */
[----:B---3--:R-:W-:Y:S11]  /*4360*/  LOP3.LUT P3, RZ, R30, 0x1, RZ, 0xc0, !PT ;  /* 0x000000011eff7812 */ /* 0x008ff6000786c0ff */
[----:B------:R-:W-:Y:S02]  /*4370*/  @!UPT UIADD3 URZ, UPT, UPT, URZ, URZ, URZ ;  /* 0x000000fffffff290 */ /* 0x000fe4000fffe0ff */
[----:B------:R-:W-:Y:S02]  /*4380*/  @P3 MOV R13, R28 ;  /* 0x0000001c000d3202 */ /* 0x000fe40000000f00 */
[----:B------:R-:W-:Y:S01]  /*4390*/  @P3 LOP3.LUT R8, R29, 0xffff, RZ, 0xc0, !PT ;  /* 0x0000ffff1d083812 */ /* 0x000fe200078ec0ff */
[----:B--2---:R-:W-:Y:S06]  /*43a0*/  @!P0 BRA `(.L_x_85) ;  /* 0x0000000000a48947 */ /* 0x004fec0003800000 */
[----:B-1----:R-:W-:Y:S01]  /*43b0*/  IMAD.HI.U32 R41, R24, R7, RZ ;  /* 0x0000000718297227 */ /* 0x002fe200078e00ff */
[----:B------:R-:W-:Y:S02]  /*43c0*/  ISETP.NE.AND P0, PT, R6, 0x1, PT ;  /* 0x000000010600780c */ /* 0x000fe40003f05270 */
[----:B------:R-:W-:Y:S01]  /*43d0*/  ISETP.NE.AND P2, PT, R26, 0x1, PT ;  /* 0x000000011a00780c */ /* 0x000fe20003f45270 */
[----:B------:R-:W-:Y:S01]  /*43e0*/  IMAD.HI.U32 R40, R23, R20, RZ ;  /* 0x0000001417287227 */ /* 0x000fe200078e00ff */
[----:B------:R-:W-:Y:S02]  /*43f0*/  SHF.R.U32.HI R41, RZ, R22, R41 ;  /* 0x00000016ff297219 */ /* 0x000fe40000011629 */
[----:B------:R-:W-:Y:S01]  /*4400*/  ISETP.NE.AND P4, PT, R2, 0x1, PT ;  /* 0x000000010200780c */ /* 0x000fe20003f85270 */
[----:B------:R-:W-:Y:S01]  /*4410*/  IMAD.HI.U32 R42, R13, R20, RZ ;  /* 0x000000140d2a7227 */ /* 0x000fe200078e00ff */
[----:B------:R-:W-:Y:S02]  /*4420*/  SHF.R.U32.HI R40, RZ, R21, R40 ;  /* 0x00000015ff287219 */ /* 0x000fe40000011628 */
[----:B------:R-:W-:Y:S01]  /*4430*/  SEL R3, R24, R41, !P0 ;  /* 0x0000002918037207 */ /* 0x000fe20004000000 */
[C---:B------:R-:W-:Y:S01]  /*4440*/  IMAD.HI.U32 R41, R8.reuse, R7, RZ ;  /* 0x0000000708297227 */ /* 0x040fe200078e00ff */
[----:B------:R-:W-:Y:S02]  /*4450*/  SEL R11, R23, R40, !P4 ;  /* 0x00000028170b7207 */ /* 0x000fe40006000000 */
[----:B------:R-:W-:Y:S01]  /*4460*/  SHF.R.U32.HI R42, RZ, R21, R42 ;  /* 0x00000015ff2a7219 */ /* 0x000fe2000001162a */
[----:B------:R-:W-:Y:S01]  /*4470*/  IMAD.HI.U32 R44, R3, R4, RZ ;  /* 0x00000004032c7227 */ /* 0x000fe200078e00ff */
[----:B------:R-:W-:Y:S03]  /*4480*/  SHF.R.U32.HI R41, RZ, R22, R41 ;  /* 0x00000016ff297219 */ /* 0x000fe60000011629 */
[----:B------:R-:W-:Y:S01]  /*4490*/  IMAD.HI.U32 R40, R11, R4, RZ ;  /* 0x000000040b287227 */ /* 0x000fe200078e00ff */
[----:B------:R-:W-:Y:S02]  /*44a0*/  @P2 SHF.R.U32.HI R3, RZ, R5, R44 ;  /* 0x00000005ff032219 */ /* 0x000fe4000001162c */
[----:B------:R-:W-:Y:S02]  /*44b0*/  SEL R9, R8, R41, !P0 ;  /* 0x0000002908097207 */ /* 0x000fe40004000000 */
[----:B------:R-:W-:Y:S01]  /*44c0*/  @P2 SHF.R.U32.HI R11, RZ, R5, R40 ;  /* 0x00000005ff0b2219 */ /* 0x000fe20000011628 */
[C---:B------:R-:W-:Y:S01]  /*44d0*/  IMAD R10, R26.reuse, R3, RZ ;  /* 0x000000031a0a7224 */ /* 0x040fe200078e02ff */
[----:B------:R-:W-:Y:S01]  /*44e0*/  SEL R3, R13, R42, !P4 ;  /* 0x0000002a0d037207 */ /* 0x000fe20006000000 */
[C---:B------:R-:W-:Y:S03]  /*44f0*/  IMAD.HI.U32 R14, R9.reuse, R4, RZ ;  /* 0x00000004090e7227 */ /* 0x040fe600078e00ff */
[----:B------:R-:W-:Y:S01]  /*4500*/  ISETP.GE.AND P0, PT, R9, R10, PT ;  /* 0x0000000a0900720c */ /* 0x000fe20003f06270 */
[C---:B------:R-:W-:Y:S01]  /*4510*/  IMAD R12, R26.reuse, R11, RZ ;  /* 0x0000000b1a0c7224 */ /* 0x040fe200078e02ff */
[-C--:B------:R-:W-:Y:S04]  /*4520*/  SHF.R.U32.HI R14, RZ, R5.reuse, R14 ;  /* 0x00000005ff0e7219 */ /* 0x080fe8000001160e */
[----:B------:R-:W-:Y:S02]  /*4530*/  ISETP.GE.OR P0, PT, R3, R12, P0 ;  /* 0x0000000c0300720c */ /* 0x000fe40000706670 */
[----:B------:R-:W-:Y:S05]  /*4540*/  SEL R15, R9, R14, !P2 ;  /* 0x0000000e090f7207 */ /* 0x000fea0005000000 */
[----:B------:R-:W-:Y:S04]  /*4550*/  IMAD.MOV R14, RZ, RZ, -R15 ;  /* 0x000000ffff0e7224 */ /* 0x000fe800078e0a0f */
[----:B------:R-:W-:Y:S02]  /*4560*/  IMAD R14, R26, R14, R9 ;  /* 0x0000000e1a0e7224 */ /* 0x000fe400078e0209 */
[C---:B------:R-:W-:Y:S05]  /*4570*/  @!P0 IMAD.HI.U32 R10, R3.reuse, R4, RZ ;  /* 0x00000004030a8227 */ /* 0x040fea00078e00ff */
[----:B------:R-:W-:Y:S04]  /*4580*/  @!P0 SHF.R.U32.HI R10, RZ, R5, R10 ;  /* 0x00000005ff0a8219 */ /* 0x000fe8000001160a */
[----:B------:R-:W-:Y:S01]  /*4590*/  @!P0 SEL R0, R3, R10, !P2 ;  /* 0x0000000a03008207 */ /* 0x000fe20005000000 */
[----:B------:R-:W-:Y:S03]  /*45a0*/  IMAD.MOV R10, RZ, RZ, -R3 ;  /* 0x000000ffff0a7224 */ /* 0x000fe600078e0a03 */
[----:B------:R-:W-:Y:S01]  /*45b0*/  @!P0 IADD3 R15, PT, PT, R15, -R0, RZ ;  /* 0x800000000f0f8210 */ /* 0x000fe20007ffe0ff */
[----:B------:R-:W-:Y:S01]  /*45c0*/  @!P0 IMAD R0, R11, R14, R0 ;  /* 0x0000000e0b008224 */ /* 0x000fe200078e0200 */
[----:B------:R-:W-:Y:S01]  /*45d0*/  IADD3 R11, PT, PT, -R9, RZ, RZ ;  /* 0x000000ff090b7210 */ /* 0x000fe20007ffe1ff */
[----:B------:R-:W-:Y:S02]  /*45e0*/  IMAD R13, R2, R10, R13 ;  /* 0x0000000a020d7224 */ /* 0x000fe400078e020d */
[----:B------:R-:W-:Y:S02]  /*45f0*/  @!P0 IMAD R9, R15, R26, R3 ;  /* 0x0000001a0f098224 */ /* 0x000fe400078e0203 */
[----:B------:R-:W-:Y:S02]  /*4600*/  @!P0 IMAD.MOV.U32 R3, RZ, RZ, R0 ;  /* 0x000000ffff038224 */ /* 0x000fe400078e0000 */
[----:B------:R-:W-:Y:S02]  /*4610*/  IMAD R8, R6, R11, R8 ;  /* 0x0000000b06087224 */ /* 0x000fe400078e0208 */
[----:B------:R-:W-:Y:S02]  /*4620*/  IMAD R13, R3, R2, R13 ;  /* 0x00000002030d7224 */ /* 0x000fe400078e020d */
[----:B------:R-:W-:Y:S02]  /*4630*/  IMAD R8, R9, R6, R8 ;  /* 0x0000000609087224 */ /* 0x000fe400078e0208 */
.L_x_85:
[----:B------:R-:W-:Y:S05]  /*4640*/  BRA.U UP0, `(.L_x_86) ;  /* 0x0000000100107547 */ /* 0x000fea000b800000 */
[----:B------:R-:W-:Y:S04]  /*4650*/  MOV R0, UR4 ;  /* 0x0000000400007c02 */ /* 0x000fe80008000f00 */
[----:B------:R-:W-:Y:S04]  /*4660*/  SHF.L.U32 R3, R0, 0x1f, RZ ;  /* 0x0000001f00037819 */ /* 0x000fe800000006ff */
[----:B------:R-:W2:Y:S02]  /*4670*/  SYNCS.PHASECHK.TRANS64.TRYWAIT P0, [UR5+0x68], R3 ;  /* 0x00006803ff0075a7 */ /* 0x000ea40008001105 */
[----:B--2---:R-:W-:Y:S05]  /*4680*/  @!P0 BRA `(.L_x_87) ;  /* 0x0000004800188947 */ /* 0x004fea0003800000 */
.L_x_86:
[----:B-1----:R-:W-:Y:S02]  /*4690*/  ISETP.NE.U32.AND P0, PT, R18, RZ, PT ;  /* 0x000000ff1200720c */ /* 0x002fe40003f05070 */
[----:B------:R-:W-:Y:S02]  /*46a0*/  R2UR UR42, R34 ;  /* 0x00000000222a72ca */ /* 0x000fe400000e0000 */
[----:B------:R-:W-:Y:S02]  /*46b0*/  R2UR UR43, R37 ;  /* 0x00000000252b72ca */ /* 0x000fe400000e0000 */
[C---:B------:R-:W-:Y:S02]  /*46c0*/  ISETP.NE.AND.EX P0, PT, R19.reuse, RZ, PT, P0 ;  /* 0x000000ff1300720c */ /* 0x040fe40003f05300 */
[----:B------:R-:W-:Y:S02]  /*46d0*/  ISETP.NE.U32.AND P2, PT, R18, RZ, PT ;  /* 0x000000ff1200720c */ /* 0x000fe40003f45070 */
[----:B------:R-:W-:Y:S02]  /*46e0*/  SHF.L.U32 R12, R36, 0x1f, RZ ;  /* 0x0000001f240c7819 */ /* 0x000fe400000006ff */
[----:B------:R-:W-:Y:S03]  /*46f0*/  ISETP.NE.AND.EX P2, PT, R19, RZ, PT, P2 ;  /* 0x000000ff1300720c */ /* 0x000fe60003f45320 */
[----:B------:R-:W-:Y:S02]  /*4700*/  USHF.L.U32 UR42, UR42, 0x7, URZ ;  /* 0x000000072a2a7899 */ /* 0x000fe400080006ff */
[----:B------:R-:W-:Y:S02]  /*4710*/  USHF.L.U32 UR43, UR43, 0x6, URZ ;  /* 0x000000062b2b7899 */ /* 0x000fe400080006ff */
[----:B------:R-:W-:Y:S10]  /*4720*/  @!P0 BRA `(.L_x_88) ;  /* 0x00000000002c8947 */ /* 0x000ff40003800000 */
[----:B------:R-:W-:Y:S01]  /*4730*/  ISETP.NE.U32.AND P0, PT, R16, RZ, PT ;  /* 0x000000ff1000720c */ /* 0x000fe20003f05070 */
[----:B------:R-:W-:Y:S03]  /*4740*/  IMAD.MOV.U32 R59, RZ, RZ, 0x1 ;  /* 0x00000001ff3b7424 */ /* 0x000fe600078e00ff */
[----:B------:R-:W-:Y:S11]  /*4750*/  ISETP.NE.AND.EX P0, PT, R17, RZ, PT, P0 ;  /* 0x000000ff1100720c */ /* 0x000ff60003f05300 */
[----:B------:R-:W-:Y:S02]  /*4760*/  @!UPT UIADD3 URZ, UPT, UPT, URZ, URZ, URZ ;  /* 0x000000fffffff290 */ /* 0x000fe4000fffe0ff */
[----:B------:R-:W1:Y:S01]  /*4770*/  @P0 LDC.64 R10, c[0x0][0x888] ;  /* 0x00022200ff0a0b82 */ /* 0x000e620000000a00 */
[----:B--2---:R-:W-:Y:S04]  /*4780*/  @P0 IMAD R0, R18, UR36, RZ ;  /* 0x0000002412000c24 */ /* 0x004fe8000f8e02ff */
[----:B-1----:R-:W-:Y:S04]  /*4790*/  @P0 IMAD.WIDE R10, R0, 0x4, R10 ;  /* 0x00000004000a0825 */ /* 0x002fe800078e020a */
[----:B------:R-:W-:Y:S01]  /*47a0*/  HFMA2 R0, -RZ, RZ, 0, 5.9604644775390625e-08 ;  /* 0x00000001ff007431 */ /* 0x000fe200000001ff */
[----:B------:R1:W5:Y:S04]  /*47b0*/  @P0 LDG.E R35, desc[UR46][R10.64] ;  /* 0x0000002e0a230981 */ /* 0x000368000c1e1900 */
[----:B------:R-:W-:Y:S01]  /*47c0*/  @!P0 PRMT R59, R0, 0x7610, R59 ;  /* 0x00007610003b8816 */ /* 0x000fe2000000003b */
[----:B-1----:R-:W3:Y:S06]  /*47d0*/  @!P0 LDC R35, c[0x0][0x880] ;  /* 0x00022000ff238b82 */ /* 0x002eec0000000800 */
.L_x_88:
[----:B---3-5:R-:W-:Y:S01]  /*47e0*/  @!P2 FSETP.EQ.AND P0, PT, R35, RZ, PT ;  /* 0x000000ff2300a20b */ /* 0x028fe20003f02000 */
[----:B------:R-:W-:Y:S01]  /*47f0*/  @!UPT UIADD3 URZ, UPT, UPT, URZ, URZ, URZ ;  /* 0x000000fffffff290 */ /* 0x000fe2000fffe0ff */
[----:B------:R-:W-:Y:S11]  /*4800*/  @!P2 BRA `(.L_x_89) ;  /* 0x000000000018a947 */ /* 0x000ff60003800000 */
[----:B------:R-:W-:Y:S02]  /*4810*/  LOP3.LUT P2, RZ, R59, 0xff, RZ, 0xc0, !PT ;  /* 0x000000ff3bff7812 */ /* 0x000fe4000784c0ff */
[----:B------:R-:W-:Y:S04]  /*4820*/  ISETP.NE.U32.AND P0, PT, R16, RZ, PT ;  /* 0x000000ff1000720c */ /* 0x000fe80003f05070 */
[----:B------:R-:W-:Y:S04]  /*4830*/  ISETP.NE.AND.EX P0, PT, R17, RZ, PT, P0 ;  /* 0x000000ff1100720c */ /* 0x000fe80003f05300 */
[----:B------:R-:W-:Y:S03]  /*4840*/  PLOP3.LUT P0, PT, P0, PT, PT, 0x8, 0x80 ;  /* 0x000000000080781c */ /* 0x000fe6000070e170 */
[----:B------:R-:W-:Y:S11]  /*4850*/  @P2 FSETP.EQ.AND P0, PT, R35, RZ, PT ;  /* 0x000000ff2300220b */ /* 0x000ff60003f02000 */
[----:B------:R-:W-:Y:S02]  /*4860*/  @!UPT UIADD3 URZ, UPT, UPT, URZ, URZ, URZ ;  /* 0x000000fffffff290 */ /* 0x000fe4000fffe0ff */
.L_x_89:
[----:B------:R-:W1:Y:S01]  /*4870*/  SYNCS.PHASECHK.TRANS64.TRYWAIT P2, [UR5+0x40], R12 ;  /* 0x0000400cff0075a7 */ /* 0x000e620008041105 */
[----:B------:R-:W-:Y:S04]  /*4880*/  ELECT P4, URZ, PT ;  /* 0x0000000000ff782f */ /* 0x000fe80003880000 */
[----:B------:R-:W-:Y:S11]  /*4890*/  PLOP3.LUT P4, PT, P0, P4, PT, 0xf2, 0x2f ;  /* 0x00000000002f781c */ /* 0x000ff60000789e72 */
[----:B------:R-:W-:Y:S02]  /*48a0*/  @!UPT UIADD3 URZ, UPT, UPT, URZ, URZ, URZ ;  /* 0x000000fffffff290 */ /* 0x000fe4000fffe0ff */
[----:B------:R-:W-:Y:S05]  /*48b0*/  @!P4 IADD3 R9, P0, PT, R38, 0x580, RZ ;  /* 0x000005802609c810 */ /* 0x000fea0007f1e0ff */
[----:B--2---:R-:W-:Y:S01]  /*48c0*/  @!P4 IMAD.X R0, RZ, RZ, R39, P0 ;  /* 0x000000ffff00c224 */ /* 0x004fe200000e0627 */
[----:B-1----:R-:W-:Y:S07]  /*48d0*/  @!P2 BRA `(.L_x_90) ;  /* 0x00000044009ca947 */ /* 0x002fee0003800000 */
.L_x_176:
[----:B------:R-:W-:Y:S01]  /*48e0*/  @!P4 R2UR UR8, R9 ;  /* 0x000000000908c2ca */ /* 0x000fe200000e0000 */
[----:B------:R-:W-:Y:S01]  /*48f0*/  VOTEU.ALL UP0, P4 ;  /* 0x0000000000ff7886 */ /* 0x000fe20002000000 */
[----:B------:R-:W-:Y:S01]  /*4900*/  @!P4 R2UR UR7, R0 ;  /* 0x000000000007c2ca */ /* 0x000fe200000e0000 */
[----:B------:R-:W-:Y:S01]  /*4910*/  VOTEU.ALL UP1, P4 ;  /* 0x0000000000ff7886 */ /* 0x000fe20002020000 */
[----:B------:R-:W-:Y:S01]  /*4920*/  UMOV UR14, 0x0 ;  /* 0x00000000000e7882 */ /* 0x000fe20000000000 */
[----:B------:R-:W-:Y:S01]  /*4930*/  UMOV UR15, 0x10000000 ;  /* 0x10000000000f7882 */ /* 0x000fe20000000000 */
[----:B------:R-:W-:Y:S01]  /*4940*/  @!UP0 UIADD3 UR40, UPT, UPT, UR5, 0x200, URZ ;  /* 0x0000020005288890 */ /* 0x000fe2000fffe0ff */
[----:B------:R-:W-:Y:S01]  /*4950*/  @!P4 IMAD.MOV.U32 R0, RZ, RZ, 0x1000 ;  /* 0x00001000ff00c424 */ /* 0x000fe200078e00ff */
[----:B------:R-:W-:Y:S01]  /*4960*/  UMOV UR44, UR36 ;  /* 0x00000024002c7c82 */ /* 0x000fe20008000000 */
[----:B------:R-:W-:Y:S01]  /*4970*/  @!UP0 UIADD3 UR10, UPT, UPT, UR42, 0x40, URZ ;  /* 0x000000402a0a8890 */ /* 0x000fe2000fffe0ff */
[----:B------:R-:W-:Y:S01]  /*4980*/  @!P4 IADD3 R9, P0, PT, R38, 0x580, RZ ;  /* 0x000005802609c810 */ /* 0x000fe20007f1e0ff */
[----:B------:R-:W-:Y:S01]  /*4990*/  UMOV UR9, UR41 ;  /* 0x0000002900097c82 */ /* 0x000fe20008000000 */
[----:B------:R-:W-:Y:S01]  /*49a0*/  UMOV UR11, UR43 ;  /* 0x0000002b000b7c82 */ /* 0x000fe20008000000 */
[----:B------:R-:W-:Y:S01]  /*49b0*/  IMAD.U32 R10, RZ, RZ, UR8 ;  /* 0x00000008ff0a7e24 */ /* 0x000fe2000f8e00ff */
[----:B------:R-:W-:Y:S01]  /*49c0*/  @!UP0 UIADD3 UR8, UPT, UPT, UR5, 0xa00, URZ ;  /* 0x00000a0005088890 */ /* 0x000fe2000fffe0ff */
[----:B------:R-:W-:Y:S01]  /*49d0*/  IMAD.U32 R11, RZ, RZ, UR7 ;  /* 0x00000007ff0b7e24 */ /* 0x000fe2000f8e00ff */
[----:B------:R-:W-:Y:S01]  /*49e0*/  VOTEU.ALL UP0, P4 ;  /* 0x0000000000ff7886 */ /* 0x000fe20002000000 */
[----:B------:R-:W-:Y:S01]  /*49f0*/  UMOV UR12, UR36 ;  /* 0x00000024000c7c82 */ /* 0x000fe20008000000 */
[----:B------:R-:W-:Y:S01]  /*4a00*/  @!P4 R2UR UR16, R10 ;  /* 0x000000000a10c2ca */ /* 0x000fe200000e0000 */
[----:B------:R-:W-:Y:S01]  /*4a10*/  UPRMT UR7, UR37, 0x654, UR41 ;  /* 0x0000065425077896 */ /* 0x000fe20008000029 */
[----:B------:R-:W-:Y:S11]  /*4a20*/  @!P4 R2UR UR17, R11 ;  /* 0x000000000b11c2ca */ /* 0x000ff600000e0000 */
[----:B------:R-:W-:Y:S02]  /*4a30*/  @!UPT UIADD3 URZ, UPT, UPT, URZ, URZ, URZ ;  /* 0x000000fffffff290 */ /* 0x000fe4000fffe0ff */
[----:B------:R2:W-:Y:S01]  /*4a40*/  @!UP1 UTMALDG.3D [UR40], [UR16], desc[UR14] ;  /* 0x00000e28100095b4 */ /* 0x0005e20008011000 */
[----:B------:R2:W-:Y:S01]  /*4a50*/  @!UP0 UTMALDG.3D [UR8], [UR16], desc[UR14] ;  /* 0x00000e08100085b4 */ /* 0x0005e20008011000 */
[----:B------:R3:W-:Y:S01]  /*4a60*/  @!P4 SYNCS.ARRIVE.TRANS64.RED.A0TR RZ, [UR5+0x20], R0 ;  /* 0x00002000ffffc9a7 */ /* 0x0007e20008300405 */
[----:B------:R-:W-:Y:S01]  /*4a70*/  SYNCS.ARRIVE.TRANS64.RED.A1T0 RZ, [UR7], RZ ;  /* 0x000000ffffff79a7 */ /* 0x000fe20008100407 */
[----:B---3--:R-:W-:Y:S01]  /*4a80*/  @!P4 IMAD.X R0, RZ, RZ, R39, P0 ;  /* 0x000000ffff00c224 */ /* 0x008fe200000e0627 */
[----:B------:R-:W3:Y:S02]  /*4a90*/  SYNCS.PHASECHK.TRANS64.TRYWAIT P2, [UR5+0x48], R12 ;  /* 0x0000480cff0075a7 */ /* 0x000ee40008041105 */
[----:B--23--:R-:W-:Y:S05]  /*4aa0*/  @!P2 BRA `(.L_x_91) ;  /* 0x000000440040a947 */ /* 0x00cfea0003800000 */
.L_x_178:
        /* <DEDUP_REMOVED lines=8> */
[----:B------:R-:W-:Y:S01]  /*4b30*/  @!UP0 UIADD3 UR32, UPT, UPT, UR5, 0x1200, URZ ;  /* 0x0000120005208890 */ /* 0x000fe2000fffe0ff */
[----:B------:R-:W-:Y:S01]  /*4b40*/  @!P4 IADD3 R37, P0, PT, R38, 0x580, RZ ;  /* 0x000005802625c810 */ /* 0x000fe20007f1e0ff */
[----:B------:R-:W-:Y:S01]  /*4b50*/  UMOV UR35, UR43 ;  /* 0x0000002b00237c82 */ /* 0x000fe20008000000 */
[----:B------:R-:W-:Y:S02]  /*4b60*/  @!UP0 UIADD3 UR10, UPT, UPT, UR42, 0x50, URZ ;  /* 0x000000502a0a8890 */ /* 0x000fe4000fffe0ff */
[----:B------:R-:W-:Y:S01]  /*4b70*/  IMAD.U32 R10, RZ, RZ, UR8 ;  /* 0x00000008ff0a7e24 */ /* 0x000fe2000f8e00ff */
[----:B------:R-:W-:Y:S01]  /*4b80*/  @!UP0 UIADD3 UR8, UPT, UPT, UR5, 0x1a00, URZ ;  /* 0x00001a0005088890 */ /* 0x000fe2000fffe0ff */
[----:B------:R-:W-:Y:S01]  /*4b90*/  IMAD.U32 R11, RZ, RZ, UR7 ;  /* 0x00000007ff0b7e24 */ /* 0x000fe2000f8e00ff */
[----:B------:R-:W-:Y:S01]  /*4ba0*/  VOTEU.ALL UP0, P4 ;  /* 0x0000000000ff7886 */ /* 0x000fe20002000000 */
[----:B------:R-:W-:Y:S01]  /*4bb0*/  UMOV UR9, UR33 ;  /* 0x0000002100097c82 */ /* 0x000fe20008000000 */
[----:B------:R-:W-:Y:S01]  /*4bc0*/  @!P4 R2UR UR16, R10 ;  /* 0x000000000a10c2ca */ /* 0x000fe200000e0000 */
[----:B------:R-:W-:Y:S01]  /*4bd0*/  UMOV UR11, UR43 ;  /* 0x0000002b000b7c82 */ /* 0x000fe20008000000 */
[----:B------:R-:W-:Y:S01]  /*4be0*/  @!P4 R2UR UR17, R11 ;  /* 0x000000000b11c2ca */ /* 0x000fe200000e0000 */
[----:B------:R-:W-:Y:S01]  /*4bf0*/  UMOV UR12, UR36 ;  /* 0x00000024000c7c82 */ /* 0x000fe20008000000 */
[----:B------:R-:W-:Y:S01]  /*4c00*/  UPRMT UR7, UR37, 0x654, UR33 ;  /* 0x0000065425077896 */ /* 0x000fe20008000021 */
[----:B------:R-:W-:Y:S10]  /*4c10*/  @!P4 IMAD.X R34, RZ, RZ, R39, P0 ;  /* 0x000000ffff22c224 */ /* 0x000ff400000e0627 */
[----:B------:R2:W-:Y:S01]  /*4c20*/  @!UP1 UTMALDG.3D [UR32], [UR16], desc[UR14] ;  /* 0x00000e20100095b4 */ /* 0x0005e20008011000 */
[----:B------:R2:W-:Y:S01]  /*4c30*/  @!UP0 UTMALDG.3D [UR8], [UR16], desc[UR14] ;  /* 0x00000e08100085b4 */ /* 0x0005e20008011000 */
[----:B------:R2:W-:Y:S01]  /*4c40*/  @!P4 SYNCS.ARRIVE.TRANS64.RED.A0TR RZ, [UR5+0x28], R0 ;  /* 0x00002800ffffc9a7 */ /* 0x0005e20008300405 */
[----:B------:R-:W-:Y:S01]  /*4c50*/  SYNCS.ARRIVE.TRANS64.RED.A1T0 RZ, [UR7], RZ ;  /* 0x000000ffffff79a7 */ /* 0x000fe20008100407 */
[----:B------:R-:W3:Y:S02]  /*4c60*/  SYNCS.PHASECHK.TRANS64.TRYWAIT P2, [UR5+0x50], R12 ;  /* 0x0000500cff0075a7 */ /* 0x000ee40008041105 */
[----:B--23--:R-:W-:Y:S05]  /*4c70*/  @!P2 BRA `(.L_x_92) ;  /* 0x0000004000e4a947 */ /* 0x00cfea0003800000 */
.L_x_180:
[----:B------:R-:W2:Y:S01]  /*4c80*/  LDC.64 R14, c[0x0][0xb10] ;  /* 0x0002c400ff0e7b82 */ /* 0x000ea20000000a00 */
[----:B------:R-:W-:Y:S01]  /*4c90*/  @!P4 R2UR UR8, R37 ;  /* 0x000000002508c2ca */ /* 0x000fe200000e0000 */
[----:B------:R-:W-:Y:S01]  /*4ca0*/  VOTEU.ALL UP0, P4 ;  /* 0x0000000000ff7886 */ /* 0x000fe20002000000 */
[----:B------:R-:W-:Y:S01]  /*4cb0*/  @!P4 R2UR UR7, R34 ;  /* 0x000000002207c2ca */ /* 0x000fe200000e0000 */
[----:B------:R-:W-:Y:S01]  /*4cc0*/  VOTEU.ALL UP1, P4 ;  /* 0x0000000000ff7886 */ /* 0x000fe20002020000 */
[----:B------:R-:W-:Y:S03]  /*4cd0*/  UMOV UR14, 0x0 ;  /* 0x00000000000e7882 */ /* 0x000fe60000000000 */
[----:B------:R-:W3:Y:S01]  /*4ce0*/  LDC.64 R10, c[0x0][0xb18] ;  /* 0x0002c600ff0a7b82 */ /* 0x000ee20000000a00 */
[----:B------:R-:W-:Y:S01]  /*4cf0*/  @!UP0 UIADD3 UR26, UPT, UPT, UR42, 0x20, URZ ;  /* 0x000000202a1a8890 */ /* 0x000fe2000fffe0ff */
[----:B------:R-:W-:Y:S01]  /*4d00*/  @!P4 IMAD.MOV.U32 R34, RZ, RZ, 0x1000 ;  /* 0x00001000ff22c424 */ /* 0x000fe200078e00ff */
[----:B------:R-:W-:Y:S01]  /*4d10*/  @!UP0 UIADD3 UR24, UPT, UPT, UR5, 0x2200, URZ ;  /* 0x0000220005188890 */ /* 0x000fe2000fffe0ff */
[----:B------:R-:W-:Y:S01]  /*4d20*/  @P3 SHF.R.U32.HI R27, RZ, 0x10, R29 ;  /* 0x00000010ff1b3819 */ /* 0x000fe2000001161d */
[----:B------:R-:W-:Y:S03]  /*4d30*/  UMOV UR15, 0x10000000 ;  /* 0x10000000000f7882 */ /* 0x000fe60000000000 */
[----:B------:R-:W4:Y:S01]  /*4d40*/  @!P1 LDC R0, c[0x0][0xb20] ;  /* 0x0002c800ff009b82 */ /* 0x000f220000000800 */
[----:B------:R-:W-:Y:S01]  /*4d50*/  UMOV UR27, UR43 ;  /* 0x0000002b001b7c82 */ /* 0x000fe20008000000 */
[----:B------:R-:W-:Y:S01]  /*4d60*/  IMAD.U32 R40, RZ, RZ, UR8 ;  /* 0x00000008ff287e24 */ /* 0x000fe2000f8e00ff */
[----:B------:R-:W-:Y:S05]  /*4d70*/  UMOV UR28, UR36 ;  /* 0x00000024001c7c82 */ /* 0x000fea0008000000 */
[----:B-1----:R-:W1:Y:S01]  /*4d80*/  @!P1 LDC R3, c[0x0][0xb0c] ;  /* 0x0002c300ff039b82 */ /* 0x002e620000000800 */
[----:B------:R-:W-:Y:S01]  /*4d90*/  IMAD.U32 R41, RZ, RZ, UR7 ;  /* 0x00000007ff297e24 */ /* 0x000fe2000f8e00ff */
[----:B------:R-:W-:Y:S01]  /*4da0*/  @!UP0 UIADD3 UR10, UPT, UPT, UR42, 0x60, URZ ;  /* 0x000000602a0a8890 */ /* 0x000fe2000fffe0ff */
[----:B------:R-:W-:Y:S01]  /*4db0*/  @!P4 R2UR UR16, R40 ;  /* 0x000000002810c2ca */ /* 0x000fe200000e0000 */
[----:B------:R-:W-:Y:S01]  /*4dc0*/  @!UP0 UIADD3 UR8, UPT, UPT, UR5, 0x2a00, URZ ;  /* 0x00002a0005088890 */ /* 0x000fe2000fffe0ff */
[----:B------:R-:W-:Y:S01]  /*4dd0*/  VIADD R33, R33, 0x1 ;  /* 0x0000000121217836 */ /* 0x000fe20000000000 */
[----:B------:R-:W-:Y:S01]  /*4de0*/  @!P4 R2UR UR17, R41 ;  /* 0x000000002911c2ca */ /* 0x000fe200000e0000 */
[----:B------:R-:W-:Y:S01]  /*4df0*/  VOTEU.ALL UP0, P4 ;  /* 0x0000000000ff7886 */ /* 0x000fe20002000000 */
[----:B------:R-:W-:Y:S01]  /*4e00*/  UMOV UR9, UR25 ;  /* 0x0000001900097c82 */ /* 0x000fe20008000000 */
[----:B------:R-:W-:Y:S01]  /*4e10*/  UMOV UR11, UR43 ;  /* 0x0000002b000b7c82 */ /* 0x000fe20008000000 */
[----:B------:R-:W-:Y:S01]  /*4e20*/  UMOV UR12, UR36 ;  /* 0x00000024000c7c82 */ /* 0x000fe20008000000 */
[----:B------:R-:W-:Y:S08]  /*4e30*/  UPRMT UR7, UR37, 0x654, UR25 ;  /* 0x0000065425077896 */ /* 0x000ff00008000019 */
[----:B------:R1:W-:Y:S02]  /*4e40*/  @!UP1 UTMALDG.3D [UR24], [UR16], desc[UR14] ;  /* 0x00000e18100095b4 */ /* 0x0003e40008011000 */
[----:B-1----:R-:W-:Y:S01]  /*4e50*/  @!P1 ISETP.NE.AND P2, PT, R3, 0x1, PT ;  /* 0x000000010300980c */ /* 0x002fe20003f45270 */
[C---:B--2---:R-:W-:Y:S01]  /*4e60*/  @!P1 IMAD.HI.U32 R14, R13.reuse, R14, RZ ;  /* 0x0000000e0d0e9227 */ /* 0x044fe200078e00ff */
[----:B---3--:R-:W-:Y:S01]  /*4e70*/  @!P1 ISETP.NE.AND P0, PT, R10, 0x1, PT ;  /* 0x000000010a00980c */ /* 0x008fe20003f05270 */
[----:B------:R1:W-:Y:S01]  /*4e80*/  @!UP0 UTMALDG.3D [UR8], [UR16], desc[UR14] ;  /* 0x00000e08100085b4 */ /* 0x0003e20008011000 */
[----:B------:R1:W-:Y:S01]  /*4e90*/  @!P4 SYNCS.ARRIVE.TRANS64.RED.A0TR RZ, [UR5+0x30], R34 ;  /* 0x00003022ffffc9a7 */ /* 0x0003e20008300405 */
[C---:B------:R-:W-:Y:S01]  /*4ea0*/  @!P1 IMAD.HI.U32 R11, R8.reuse, R11, RZ ;  /* 0x0000000b080b9227 */ /* 0x040fe200078e00ff */
[----:B------:R-:W-:Y:S04]  /*4eb0*/  @!P1 SHF.R.U32.HI R14, RZ, R15, R14 ;  /* 0x0000000fff0e9219 */ /* 0x000fe8000001160e */
[----:B----4-:R-:W-:Y:S02]  /*4ec0*/  @!P1 SHF.R.U32.HI R9, RZ, R0, R11 ;  /* 0x00000000ff099219 */ /* 0x010fe4000001160b */
[----:B------:R-:W-:Y:S02]  /*4ed0*/  @!P1 SEL R14, R13, R14, !P2 ;  /* 0x0000000e0d0e9207 */ /* 0x000fe40005000000 */
[----:B------:R-:W-:Y:S05]  /*4ee0*/  @!P1 SEL R9, R8, R9, !P0 ;  /* 0x0000000908099207 */ /* 0x000fea0004000000 */
[----:B------:R-:W-:Y:S01]  /*4ef0*/  @!P1 IMAD.IADD R0, R9, 0x1, -R14 ;  /* 0x0000000109009824 */ /* 0x000fe200078e0a0e */
[----:B------:R-:W-:Y:S01]  /*4f00*/  SYNCS.ARRIVE.TRANS64.RED.A1T0 RZ, [UR7], RZ ;  /* 0x000000ffffff79a7 */ /* 0x000fe20008100407 */
[----:B------:R-:W-:Y:S02]  /*4f10*/  @!P1 IMAD.IADD R9, R14, 0x1, -R9 ;  /* 0x000000010e099824 */ /* 0x000fe400078e0a09 */
[----:B------:R-:W-:Y:S02]  /*4f20*/  @!P1 IMAD R13, R0, R3, R13 ;  /* 0x00000003000d9224 */ /* 0x000fe400078e020d */
[----:B------:R-:W-:Y:S01]  /*4f30*/  @!P1 IMAD R8, R9, R10, R8 ;  /* 0x0000000a09089224 */ /* 0x000fe200078e0208 */
[----:B------:R-:W2:Y:S02]  /*4f40*/  SYNCS.PHASECHK.TRANS64.TRYWAIT P5, [UR5+0x58], R12 ;  /* 0x0000580cff0075a7 */ /* 0x000ea400080a1105 */
[----:B-12---:R-:W-:Y:S05]  /*4f50*/  @!P5 BRA `(.L_x_93) ;  /* 0x000000400044d947 */ /* 0x006fea0003800000 */
.L_x_182:
[----:B-1----:R-:W-:Y:S01]  /*4f60*/  @!P4 IADD3 R3, P0, PT, R38, 0x580, RZ ;  /* 0x000005802603c810 */ /* 0x002fe20007f1e0ff */
[----:B------:R-:W-:Y:S01]  /*4f70*/  VOTEU.ALL UP0, P4 ;  /* 0x0000000000ff7886 */ /* 0x000fe20002000000 */
[----:B------:R-:W-:Y:S01]  /*4f80*/  VOTEU.ALL UP1, P4 ;  /* 0x0000000000ff7886 */ /* 0x000fe20002020000 */
[----:B------:R-:W-:Y:S01]  /*4f90*/  UMOV UR14, 0x0 ;  /* 0x00000000000e7882 */ /* 0x000fe20000000000 */
[----:B------:R-:W-:Y:S01]  /*4fa0*/  @!P4 R2UR UR8, R3 ;  /* 0x000000000308c2ca */ /* 0x000fe200000e0000 */
[----:B------:R-:W-:Y:S01]  /*4fb0*/  @!P4 IMAD.X R0, RZ, RZ, R39, P0 ;  /* 0x000000ffff00c224 */ /* 0x000fe200000e0627 */
[----:B------:R-:W-:Y:S01]  /*4fc0*/  @!UP0 UIADD3 UR17, UPT, UPT, UR5, 0x38, URZ ;  /* 0x0000003805118890 */ /* 0x000fe2000fffe0ff */
[----:B------:R-:W-:Y:S01]  /*4fd0*/  ISETP.NE.AND P0, PT, R33, 0x2, PT ;  /* 0x000000022100780c */ /* 0x000fe20003f05270 */
[----:B------:R-:W-:Y:S01]  /*4fe0*/  @!UP0 UIADD3 UR18, UPT, UPT, UR42, 0x30, URZ ;  /* 0x000000302a128890 */ /* 0x000fe2000fffe0ff */
[----:B------:R-:W-:Y:S01]  /*4ff0*/  LOP3.LUT R36, R36, 0x1, RZ, 0x3c, !PT ;  /* 0x0000000124247812 */ /* 0x000fe200078e3cff */
[----:B------:R-:W-:Y:S01]  /*5000*/  @!UP0 UIADD3 UR16, UPT, UPT, UR5, 0x3200, URZ ;  /* 0x0000320005108890 */ /* 0x000fe2000fffe0ff */
[----:B------:R-:W-:Y:S01]  /*5010*/  @!P4 R2UR UR7, R0 ;  /* 0x000000000007c2ca */ /* 0x000fe200000e0000 */
[----:B------:R-:W-:Y:S01]  /*5020*/  UMOV UR15, 0x10000000 ;  /* 0x10000000000f7882 */ /* 0x000fe20000000000 */
[----:B------:R-:W-:Y:S01]  /*5030*/  UMOV UR19, UR43 ;  /* 0x0000002b00137c82 */ /* 0x000fe20008000000 */
[----:B------:R-:W-:Y:S01]  /*5040*/  UMOV UR20, UR36 ;  /* 0x0000002400147c82 */ /* 0x000fe20008000000 */
[----:B------:R-:W-:Y:S01]  /*5050*/  @!UP0 UIADD3 UR10, UPT, UPT, UR42, 0x70, URZ ;  /* 0x000000702a0a8890 */ /* 0x000fe2000fffe0ff */
[----:B------:R-:W-:Y:S01]  /*5060*/  SEL R3, RZ, 0x1, P0 ;  /* 0x00000001ff037807 */ /* 0x000fe20000000000 */
[----:B------:R-:W-:Y:S01]  /*5070*/  IMAD.U32 R10, RZ, RZ, UR8 ;  /* 0x00000008ff0a7e24 */ /* 0x000fe2000f8e00ff */
[----:B------:R-:W-:Y:S01]  /*5080*/  @!UP0 UIADD3 UR8, UPT, UPT, UR5, 0x3a00, URZ ;  /* 0x00003a0005088890 */ /* 0x000fe2000fffe0ff */
[----:B------:R-:W-:Y:S01]  /*5090*/  IMAD.IADD R34, R8, 0x1, R58 ;  /* 0x0000000108227824 */ /* 0x000fe200078e023a */
[----:B------:R-:W-:Y:S01]  /*50a0*/  VOTEU.ALL UP0, P4 ;  /* 0x0000000000ff7886 */ /* 0x000fe20002000000 */
[----:B------:R-:W-:Y:S01]  /*50b0*/  UMOV UR11, UR43 ;  /* 0x0000002b000b7c82 */ /* 0x000fe20008000000 */
[----:B------:R-:W-:Y:S01]  /*50c0*/  @!P4 R2UR UR22, R10 ;  /* 0x000000000a16c2ca */ /* 0x000fe200000e0000 */
[----:B------:R-:W-:Y:S01]  /*50d0*/  UMOV UR12, UR36 ;  /* 0x00000024000c7c82 */ /* 0x000fe20008000000 */
[----:B------:R-:W-:Y:S01]  /*50e0*/  IMAD.U32 R11, RZ, RZ, UR7 ;  /* 0x00000007ff0b7e24 */ /* 0x000fe2000f8e00ff */
[----:B------:R-:W-:Y:S01]  /*50f0*/  UMOV UR9, UR17 ;  /* 0x0000001100097c82 */ /* 0x000fe20008000000 */
[----:B------:R-:W-:Y:S01]  /*5100*/  @P3 R2UR UR36, R27 ;  /* 0x000000001b2432ca */ /* 0x000fe200000e0000 */
[----:B------:R-:W-:Y:S01]  /*5110*/  IMAD.IADD R37, R13, 0x1, R60 ;  /* 0x000000010d257824 */ /* 0x000fe200078e023c */
[----:B------:R-:W-:Y:S02]  /*5120*/  LOP3.LUT R32, R32, R3, RZ, 0x3c, !PT ;  /* 0x0000000320207212 */ /* 0x000fe400078e3cff */
[----:B------:R-:W-:Y:S02]  /*5130*/  @!P4 R2UR UR23, R11 ;  /* 0x000000000b17c2ca */ /* 0x000fe400000e0000 */
[----:B------:R-:W-:Y:S11]  /*5140*/  SEL R33, R33, RZ, P0 ;  /* 0x000000ff21217207 */ /* 0x000ff60000000000 */
[----:B------:R2:W-:Y:S01]  /*5150*/  @!UP1 UTMALDG.3D [UR16], [UR22], desc[UR14] ;  /* 0x00000e10160095b4 */ /* 0x0005e20008011000 */
[----:B------:R2:W-:Y:S01]  /*5160*/  @!UP0 UTMALDG.3D [UR8], [UR22], desc[UR14] ;  /* 0x00000e08160085b4 */ /* 0x0005e20008011000 */
[----:B------:R2:W-:Y:S01]  /*5170*/  @!P4 SYNCS.ARRIVE.TRANS64.RED.A0TR RZ, [UR5+0x38], R25 ;  /* 0x00003819ffffc9a7 */ /* 0x0005e20008300405 */
[----:B------:R-:W-:Y:S01]  /*5180*/  UPLOP3.LUT UP0, UPT, UPT, UPT, UPT, 0x80, 0x8 ;  /* 0x000000000008789c */ /* 0x000fe20003f0f070 */
[----:B------:R-:W-:Y:S01]  /*5190*/  SYNCS.ARRIVE.TRANS64.RED.A1T0 RZ, [UR6], RZ ;  /* 0x000000ffffff79a7 */ /* 0x000fe20008100406 */
[----:B------:R-:W-:Y:S09]  /*51a0*/  @P3 BRA `(.L_x_94) ;  /* 0xfffffff0002c3947 */ /* 0x000ff2000383ffff */
[----:B------:R-:W-:-:S04]  /*51b0*/  SHF.L.U32 R3, R36, 0x1f, RZ ;  /* 0x0000001f24037819 */ /* 0x000fc800000006ff */
[----:B------:R-:W1:Y:S02]  /*51c0*/  SYNCS.PHASECHK.TRANS64.TRYWAIT P0, [UR5+0x40], R3 ;  /* 0x00004003ff0075a7 */ /* 0x000e640008001105 */
[----:B-1----:R-:W-:Y:S05]  /*51d0*/  @!P0 BRA `(.L_x_95) ;  /* 0x0000003c00bc8947 */ /* 0x002fea0003800000 */
.L_x_184:
[----:B------:R-:W3:Y:S02]  /*51e0*/  SYNCS.PHASECHK.TRANS64.TRYWAIT P0, [UR5+0x48], R3 ;  /* 0x00004803ff0075a7 */ /* 0x000ee40008001105 */
[----:B---3--:R-:W-:Y:S05]  /*51f0*/  @!P0 BRA `(.L_x_96) ;  /* 0x0000003c00cc8947 */ /* 0x008fea0003800000 */
.L_x_186:
[----:B------:R-:W3:Y:S02]  /*5200*/  SYNCS.PHASECHK.TRANS64.TRYWAIT P0, [UR5+0x50], R3 ;  /* 0x00005003ff0075a7 */ /* 0x000ee40008001105 */
[----:B---3--:R-:W-:Y:S05]  /*5210*/  @!P0 BRA `(.L_x_97) ;  /* 0x0000003c00dc8947 */ /* 0x008fea0003800000 */
.L_x_188:
[----:B-1----:R-:W-:-:S07]  /*5220*/  MOV R0, UR5 ;  /* 0x0000000500007c02 */ /* 0x002fce0008000f00 */
.L_x_98:
[----:B-1----:R-:W-:-:S04]  /*5230*/  SHF.L.U32 R3, R36, 0x1f, RZ ;  /* 0x0000001f24037819 */ /* 0x002fc800000006ff */
[----:B------:R1:W3:Y:S03]  /*5240*/  SYNCS.PHASECHK.TRANS64.TRYWAIT P0, [R0+URZ+0x58], R3 ;  /* 0x00005803000075a7 */ /* 0x0002e600080011ff */
[----:B---3--:R-:W-:Y:S05]  /*5250*/  @!P0 NANOSLEEP.SYNCS 0x989680 ;  /* 0x009896800000895d */ /* 0x008fea0003900000 */
[----:B------:R-:W3:Y:S02]  /*5260*/  @!P0 SYNCS.PHASECHK.TRANS64 P0, [R0+URZ+0x58], R3 ;  /* 0x00005803000085a7 */ /* 0x000ee400080010ff */
[----:B--23--:R-:W-:Y:S05]  /*5270*/  @P0 EXIT ;  /* 0x000000000000094d */ /* 0x00cfea0003800000 */
[----:B------:R-:W-:Y:S05]  /*5280*/  BRA `(.L_x_98) ;  /* 0xfffffffc00e87947 */ /* 0x000fea000383ffff */
.L_x_83:
[----:B------:R-:W-:-:S06]  /*5290*/  UISETP.GE.AND UP0, UPT, UR10, 0x4, UPT ;  /* 0x000000040a00788c */ /* 0x000fcc000bf06270 */
[----:B------:R-:W-:-:S13]  /*52a0*/  PLOP3.LUT P0, PT, PT, PT, UP0, 0x80, 0x8 ;  /* 0x000000000008781c */ /* 0x000fda0003f0f008 */
[----:B------:R-:W-:Y:S05]  /*52b0*/  @!P0 EXIT ;  /* 0x000000000000894d */ /* 0x000fea0003800000 */
[----:B------:R-:W-:Y:S01]  /*52c0*/  BAR.SYNC.DEFER_BLOCKING 0x6, 0xa0 ;  /* 0x0182800000007b1d */ /* 0x000fe20000010000 */
[----:B------:R-:W-:Y:S02]  /*52d0*/  IMAD.SHL.U32 R4, R66, 0x200000, RZ ;  /* 0x0020000042047824 */ /* 0x000fe400078e00ff */
[----:B------:R-:W-:Y:S02]  /*52e0*/  HFMA2 R71, -RZ, RZ, 0, 5.9604644775390625e-08 ;  /* 0x00000001ff477431 */ /* 0x000fe400000001ff */
[C---:B------:R-:W-:Y:S01]  /*52f0*/  IMAD.SHL.U32 R65, R72.reuse, 0x10, RZ ;  /* 0x0000001048417824 */ /* 0x040fe200078e00ff */
[----:B------:R-:W-:Y:S01]  /*5300*/  MOV R69, RZ ;  /* 0x000000ff00457202 */ /* 0x000fe20000000f00 */
[----:B------:R-:W-:Y:S01]  /*5310*/  IMAD.U32 R33, R72, 0x10000, RZ ;  /* 0x0001000048217824 */ /* 0x000fe200078e00ff */
[----:B------:R-:W-:Y:S01]  /*5320*/  UMOV UR48, 0x400 ;  /* 0x0000040000307882 */ /* 0x000fe20000000000 */
[----:B------:R-:W1:Y:S01]  /*5330*/  LDC R63, c[0x0][0x370] ;  /* 0x0000dc00ff3f7b82 */ /* 0x000e620000000800 */
[----:B------:R-:W-:Y:S01]  /*5340*/  ULEA UR48, UR37, UR48, 0x18 ;  /* 0x0000003025307291 */ /* 0x000fe2000f8ec0ff */
[----:B------:R-:W-:Y:S01]  /*5350*/  LOP3.LUT R4, R4, 0x200000, RZ, 0xc0, !PT ;  /* 0x0020000004047812 */ /* 0x000fe200078ec0ff */
[----:B------:R-:W-:Y:S01]  /*5360*/  IMAD.SHL.U32 R64, R72, 0x2, RZ ;  /* 0x0000000248407824 */ /* 0x000fe200078e00ff */
[C---:B------:R-:W-:Y:S01]  /*5370*/  LOP3.LUT R5, R65.reuse, 0x40, RZ, 0xc0, !PT ;  /* 0x0000004041057812 */ /* 0x040fe200078ec0ff */
[----:B------:R-:W-:Y:S01]  /*5380*/  IMAD.SHL.U32 R3, R66, 0x200, RZ ;  /* 0x0000020042037824 */ /* 0x000fe200078e00ff */
[----:B------:R-:W-:Y:S01]  /*5390*/  LOP3.LUT R2, R65, 0x5b0, RZ, 0xc0, !PT ;  /* 0x000005b041027812 */ /* 0x000fe200078ec0ff */
[----:B------:R-:W-:Y:S01]  /*53a0*/  UIADD3 UR4, UPT, UPT, UR48, 0x200, URZ ;  /* 0x0000020030047890 */ /* 0x000fe2000fffe0ff */
[----:B------:R-:W2:Y:S01]  /*53b0*/  LDC R28, c[0x0][0xb0c] ;  /* 0x0002c300ff1c7b82 */ /* 0x000ea20000000800 */
[----:B------:R-:W-:Y:S01]  /*53c0*/  LOP3.LUT R33, R4, 0x400000, R33, 0xf8, !PT ;  /* 0x0040000004217812 */ /* 0x000fe200078ef821 */
[----:B------:R-:W-:Y:S01]  /*53d0*/  IMAD.MOV.U32 R30, RZ, RZ, RZ ;  /* 0x000000ffff1e7224 */ /* 0x000fe200078e00ff */
[----:B------:R-:W-:Y:S01]  /*53e0*/  LOP3.LUT R64, R5, 0x8, R64, 0xf8, !PT ;  /* 0x0000000805407812 */ /* 0x000fe200078ef840 */
[----:B------:R-:W-:Y:S01]  /*53f0*/  IMAD.MOV.U32 R70, RZ, RZ, RZ ;  /* 0x000000ffff467224 */ /* 0x000fe200078e00ff */
[----:B------:R-:W-:Y:S01]  /*5400*/  LOP3.LUT R3, R2, 0x200, R3, 0xf8, !PT ;  /* 0x0000020002037812 */ /* 0x000fe200078ef803 */
[----:B------:R-:W-:Y:S01]  /*5410*/  IMAD.MOV.U32 R76, RZ, RZ, RZ ;  /* 0x000000ffff4c7224 */ /* 0x000fe200078e00ff */
[----:B------:R-:W-:Y:S01]  /*5420*/  LOP3.LUT P0, RZ, R65, 0x40, RZ, 0xc0, !PT ;  /* 0x0000004041ff7812 */ /* 0x000fe2000780c0ff */
[----:B------:R-:W3:Y:S01]  /*5430*/  LDC R61, c[0x0][0xb20] ;  /* 0x0002c800ff3d7b82 */ /* 0x000ee20000000800 */
[----:B------:R-:W4:Y:S01]  /*5440*/  LDS R0, [UR48+0x120] ;  /* 0x00012030ff007984 */ /* 0x000f220008000800 */
[----:B------:R-:W-:Y:S01]  /*5450*/  LOP3.LUT R64, R3, R64, RZ, 0xfc, !PT ;  /* 0x0000004003407212 */ /* 0x000fe200078efcff */
[----:B------:R-:W-:Y:S01]  /*5460*/  IMAD.U32 R67, RZ, RZ, UR4 ;  /* 0x00000004ff437e24 */ /* 0x000fe2000f8e00ff */
[----:B------:R-:W-:Y:S01]  /*5470*/  LOP3.LUT R72, R72, 0x60, RZ, 0xc0, !PT ;  /* 0x0000006048487812 */ /* 0x000fe200078ec0ff */
[----:B------:R-:W1:Y:S03]  /*5480*/  LDCU.64 UR52, c[0x0][0x348] ;  /* 0x00006900ff3477ac */ /* 0x000e660008000a00 */
[----:B------:R-:W1:Y:S01]  /*5490*/  LDC R27, c[0x0][0xb30] ;  /* 0x0002cc00ff1b7b82 */ /* 0x000e620000000800 */
[----:B------:R-:W1:Y:S01]  /*54a0*/  LDCU.64 UR38, c[0x0][0x888] ;  /* 0x00011100ff2677ac */ /* 0x000e620008000a00 */
[----:B------:R-:W1:Y:S06]  /*54b0*/  LDCU.64 UR44, c[0x0][0x890] ;  /* 0x00011200ff2c77ac */ /* 0x000e6c0008000a00 */
[----:B------:R-:W1:Y:S01]  /*54c0*/  LDC.64 R56, c[0x0][0xb10] ;  /* 0x0002c400ff387b82 */ /* 0x000e620000000a00 */
[----:B------:R-:W-:Y:S01]  /*54d0*/  UMOV UR49, URZ ;  /* 0x000000ff00317c82 */ /* 0x000fe20008000000 */
[----:B------:R-:W-:-:S06]  /*54e0*/  UMOV UR51, URZ ;  /* 0x000000ff00337c82 */ /* 0x000fcc0008000000 */
[----:B------:R-:W1:Y:S08]  /*54f0*/  LDC.64 R24, c[0x0][0xb18] ;  /* 0x0002c600ff187b82 */ /* 0x000e700000000a00 */
[----:B------:R-:W1:Y:S08]  /*5500*/  LDC.64 R22, c[0x0][0xb28] ;  /* 0x0002ca00ff167b82 */ /* 0x000e700000000a00 */
[----:B------:R-:W1:Y:S01]  /*5510*/  LDC.64 R54, c[0x0][0x8b0] ;  /* 0x00022c00ff367b82 */ /* 0x000e620000000a00 */
[----:B----4-:R-:W-:Y:S01]  /*5520*/  IMAD.IADD R33, R0, 0x1, R33 ;  /* 0x0000000100217824 */ /* 0x010fe200078e0221 */
[----:B------:R-:W-:-:S06]  /*5530*/  P2R R0, PR, RZ, 0x1 ;  /* 0x00000001ff007803 */ /* 0x000fcc0000000000 */
[----:B------:R-:W4:Y:S08]  /*5540*/  LDC.64 R52, c[0x0][0x8a8] ;  /* 0x00022a00ff347b82 */ /* 0x000f300000000a00 */
[----:B--23--:R-:W1:Y:S02]  /*5550*/  LDC R62, c[0x0][0x374] ;  /* 0x0000dd00ff3e7b82 */ /* 0x00ce640000000800 */
.L_x_142:
[C---:B------:R-:W-:Y:S02]  /*5560*/  LEA R0, R76.reuse, UR48, 0x3 ;  /* 0x000000304c007c11 */ /* 0x040fe4000f8e18ff */
[----:B------:R-:W-:Y:S02]  /*5570*/  SHF.L.U32 R3, R69, 0x1f, RZ ;  /* 0x0000001f45037819 */ /* 0x000fe400000006ff */
[----:B------:R-:W-:Y:S02]  /*5580*/  LEA R16, R76, UR48, 0x4 ;  /* 0x000000304c107c11 */ /* 0x000fe4000f8e20ff */
[----:B--2---:R-:W2:Y:S02]  /*5590*/  SYNCS.PHASECHK.TRANS64.TRYWAIT P0, [R0+URZ+0x70], R3 ;  /* 0x00007003000075a7 */ /* 0x004ea400080011ff */
[----:B--2---:R-:W-:Y:S05]  /*55a0*/  @!P0 BRA `(.L_x_99) ;  /* 0x0000003c00108947 */ /* 0x004fea0003800000 */
.L_x_189:
[----:B------:R-:W3:Y:S01]  /*55b0*/  LDC.64 R12, c[0x0][0xb10] ;  /* 0x0002c400ff0c7b82 */ /* 0x000ee20000000a00 */
[----:B------:R-:W4:Y:S01]  /*55c0*/  LDS.128 R16, [R16+0x100] ;  /* 0x0001000010107984 */ /* 0x000f220000000c00 */
[----:B-1----:R-:W-:Y:S01]  /*55d0*/  ISETP.NE.AND P1, PT, R27, 0x1, PT ;  /* 0x000000011b00780c */ /* 0x002fe20003f25270 */
[----:B--2---:R-:W-:Y:S01]  /*55e0*/  VIADD R0, R0, 0x80 ;  /* 0x0000008000007836 */ /* 0x004fe20000000000 */
[----:B------:R-:W-:Y:S04]  /*55f0*/  ISETP.GE.AND P0, PT, R26, 0x1, PT ;  /* 0x000000011a00780c */ /* 0x000fe80003f06270 */
[----:B------:R-:W1:Y:S01]  /*5600*/  LDC.64 R10, c[0x0][0xb18] ;  /* 0x0002c600ff0a7b82 */ /* 0x000e620000000a00 */
[----:B------:R-:W-:Y:S01]  /*5610*/  PRMT R0, RZ, 0x654, R0 ;  /* 0x00000654ff007816 */ /* 0x000fe20000000000 */
[----:B------:R-:W-:Y:S01]  /*5620*/  @!PT LDS RZ, [RZ] ;  /* 0x00000000fffff984 */ /* 0x000fe20000000800 */
[----:B------:R-:W-:Y:S01]  /*5630*/  @!PT LDS RZ, [RZ] ;  /* 0x00000000fffff984 */ /* 0x000fe20000000800 */
[----:B------:R-:W-:Y:S01]  /*5640*/  @!PT LDS RZ, [RZ] ;  /* 0x00000000fffff984 */ /* 0x000fe20000000800 */
[----:B------:R-:W-:Y:S01]  /*5650*/  @!PT LDS RZ, [RZ] ;  /* 0x00000000fffff984 */ /* 0x000fe20000000800 */
[----:B------:R2:W-:Y:S06]  /*5660*/  MEMBAR.ALL.CTA ;  /* 0x0000000000007992 */ /* 0x0005ec0000008000 */
[----:B--2---:R-:W2:Y:S01]  /*5670*/  FENCE.VIEW.ASYNC.S ;  /* 0x00000000000073c6 */ /* 0x004ea20000000000 */
[----:B------:R-:W1:Y:S08]  /*5680*/  @!P1 LDC R14, c[0x0][0xb20] ;  /* 0x0002c800ff0e9b82 */ /* 0x000e700000000800 */
[----:B------:R-:W1:Y:S01]  /*5690*/  @!P1 LDC R9, c[0x0][0xb0c] ;  /* 0x0002c300ff099b82 */ /* 0x000e620000000800 */
[----:B--2---:R2:W-:Y:S01]  /*56a0*/  SYNCS.ARRIVE.TRANS64.RED.A1T0 RZ, [R0+URZ], RZ ;  /* 0x000000ff00ff79a7 */ /* 0x0045e200081004ff */
[----:B----4-:R-:W-:Y:S04]  /*56b0*/  LOP3.LUT P4, RZ, R18, 0x1, RZ, 0xc0, !PT ;  /* 0x0000000112ff7812 */ /* 0x010fe8000788c0ff */
[----:B------:R-:W-:Y:S09]  /*56c0*/  P2R R73, PR, RZ, 0x10 ;  /* 0x00000010ff497803 */ /* 0x000ff20000000000 */
[----:B------:R-:W-:Y:S02]  /*56d0*/  @P4 MOV R31, R16 ;  /* 0x00000010001f4202 */ /* 0x000fe40000000f00 */
[----:B------:R-:W-:Y:S01]  /*56e0*/  @P4 LOP3.LUT R29, R17, 0xffff, RZ, 0xc0, !PT ;  /* 0x0000ffff111d4812 */ /* 0x000fe200078ec0ff */
[----:B--23--:R-:W-:Y:S06]  /*56f0*/  @!P0 BRA `(.L_x_100) ;  /* 0x0000000000a48947 */ /* 0x00cfec0003800000 */
[----:B------:R-:W-:Y:S01]  /*5700*/  IMAD.HI.U32 R36, R62, R25, RZ ;  /* 0x000000193e247227 */ /* 0x000fe200078e00ff */
[----:B------:R-:W-:Y:S02]  /*5710*/  ISETP.NE.AND P0, PT, R24, 0x1, PT ;  /* 0x000000011800780c */ /* 0x000fe40003f05270 */
[----:B------:R-:W-:Y:S01]  /*5720*/  ISETP.NE.AND P2, PT, R26, 0x1, PT ;  /* 0x000000011a00780c */ /* 0x000fe20003f45270 */
[-C--:B------:R-:W-:Y:S01]  /*5730*/  IMAD.HI.U32 R20, R63, R56.reuse, RZ ;  /* 0x000000383f147227 */ /* 0x080fe200078e00ff */
[----:B------:R-:W-:Y:S02]  /*5740*/  SHF.R.U32.HI R21, RZ, R61, R36 ;  /* 0x0000003dff157219 */ /* 0x000fe40000011624 */
[----:B------:R-:W-:Y:S01]  /*5750*/  ISETP.NE.AND P3, PT, R28, 0x1, PT ;  /* 0x000000011c00780c */ /* 0x000fe20003f65270 */
[----:B------:R-:W-:Y:S01]  /*5760*/  IMAD.HI.U32 R40, R29, R25, RZ ;  /* 0x000000191d287227 */ /* 0x000fe200078e00ff */
[----:B------:R-:W-:Y:S02]  /*5770*/  SHF.R.U32.HI R20, RZ, R57, R20 ;  /* 0x00000039ff147219 */ /* 0x000fe40000011614 */
[----:B------:R-:W-:Y:S01]  /*5780*/  SEL R3, R62, R21, !P0 ;  /* 0x000000153e037207 */ /* 0x000fe20004000000 */
[----:B------:R-:W-:Y:S01]  /*5790*/  IMAD.HI.U32 R38, R31, R56, RZ ;  /* 0x000000381f267227 */ /* 0x000fe200078e00ff */
[----:B------:R-:W-:Y:S03]  /*57a0*/  SEL R7, R63, R20, !P3 ;  /* 0x000000143f077207 */ /* 0x000fe60005800000 */
[-C--:B------:R-:W-:Y:S01]  /*57b0*/  IMAD.HI.U32 R20, R3, R22.reuse, RZ ;  /* 0x0000001603147227 */ /* 0x080fe200078e00ff */
[----:B------:R-:W-:Y:S03]  /*57c0*/  SHF.R.U32.HI R38, RZ, R57, R38 ;  /* 0x00000039ff267219 */ /* 0x000fe60000011626 */
[----:B------:R-:W-:Y:S01]  /*57d0*/  IMAD.HI.U32 R36, R7, R22, RZ ;  /* 0x0000001607247227 */ /* 0x000fe200078e00ff */
[----:B------:R-:W-:Y:S02]  /*57e0*/  @P2 SHF.R.U32.HI R3, RZ, R23, R20 ;  /* 0x00000017ff032219 */ /* 0x000fe40000011614 */
[----:B------:R-:W-:Y:S02]  /*57f0*/  SHF.R.U32.HI R20, RZ, R61, R40 ;  /* 0x0000003dff147219 */ /* 0x000fe40000011628 */
[----:B------:R-:W-:Y:S01]  /*5800*/  @P2 SHF.R.U32.HI R7, RZ, R23, R36 ;  /* 0x00000017ff072219 */ /* 0x000fe20000011624 */
[C---:B------:R-:W-:Y:S01]  /*5810*/  IMAD R2, R26.reuse, R3, RZ ;  /* 0x000000031a027224 */ /* 0x040fe200078e02ff */
[----:B------:R-:W-:Y:S02]  /*5820*/  SEL R5, R29, R20, !P0 ;  /* 0x000000141d057207 */ /* 0x000fe40004000000 */
[----:B------:R-:W-:Y:S01]  /*5830*/  SEL R3, R31, R38, !P3 ;  /* 0x000000261f037207 */ /* 0x000fe20005800000 */
[----:B------:R-:W-:Y:S01]  /*5840*/  IMAD R4, R26, R7, RZ ;  /* 0x000000071a047224 */ /* 0x000fe200078e02ff */
[C---:B------:R-:W-:Y:S01]  /*5850*/  ISETP.GE.AND P0, PT, R5.reuse, R2, PT ;  /* 0x000000020500720c */ /* 0x040fe20003f06270 */
[----:B------:R-:W-:Y:S03]  /*5860*/  IMAD.HI.U32 R6, R5, R22, RZ ;  /* 0x0000001605067227 */ /* 0x000fe600078e00ff */
[----:B------:R-:W-:Y:S01]  /*5870*/  ISETP.GE.OR P0, PT, R3, R4, P0 ;  /* 0x000000040300720c */ /* 0x000fe20000706670 */
[----:B------:R-:W-:Y:S01]  /*5880*/  IMAD.MOV R4, RZ, RZ, -R3 ;  /* 0x000000ffff047224 */ /* 0x000fe200078e0a03 */
[-C--:B------:R-:W-:Y:S03]  /*5890*/  SHF.R.U32.HI R6, RZ, R23.reuse, R6 ;  /* 0x00000017ff067219 */ /* 0x080fe60000011606 */
[----:B------:R-:W-:Y:S01]  /*58a0*/  IMAD R31, R28, R4, R31 ;  /* 0x000000041c1f7224 */ /* 0x000fe200078e021f */
[----:B------:R-:W-:Y:S05]  /*58b0*/  SEL R15, R5, R6, !P2 ;  /* 0x00000006050f7207 */ /* 0x000fea0005000000 */
[----:B------:R-:W-:Y:S02]  /*58c0*/  IMAD.MOV R6, RZ, RZ, -R15 ;  /* 0x000000ffff067224 */ /* 0x000fe400078e0a0f */
[C---:B------:R-:W-:Y:S04]  /*58d0*/  @!P0 IMAD.HI.U32 R2, R3.reuse, R22, RZ ;  /* 0x0000001603028227 */ /* 0x040fe800078e00ff */
[----:B------:R-:W-:Y:S01]  /*58e0*/  IMAD R6, R26, R6, R5 ;  /* 0x000000061a067224 */ /* 0x000fe200078e0205 */
[----:B------:R-:W-:Y:S04]  /*58f0*/  @!P0 SHF.R.U32.HI R2, RZ, R23, R2 ;  /* 0x00000017ff028219 */ /* 0x000fe80000011602 */
[----:B------:R-:W-:Y:S02]  /*5900*/  @!P0 SEL R0, R3, R2, !P2 ;  /* 0x0000000203008207 */ /* 0x000fe40005000000 */
[----:B------:R-:W-:Y:S02]  /*5910*/  IADD3 R2, PT, PT, -R5, RZ, RZ ;  /* 0x000000ff05027210 */ /* 0x000fe40007ffe1ff */
[----:B------:R-:W-:Y:S01]  /*5920*/  @!P0 IADD3 R8, PT, PT, R15, -R0, RZ ;  /* 0x800000000f088210 */ /* 0x000fe20007ffe0ff */
[----:B------:R-:W-:Y:S02]  /*5930*/  @!P0 IMAD R0, R7, R6, R0 ;  /* 0x0000000607008224 */ /* 0x000fe400078e0200 */
[----:B------:R-:W-:Y:S02]  /*5940*/  IMAD R29, R24, R2, R29 ;  /* 0x00000002181d7224 */ /* 0x000fe400078e021d */
[----:B------:R-:W-:Y:S02]  /*5950*/  @!P0 IMAD R5, R8, R26, R3 ;  /* 0x0000001a08058224 */ /* 0x000fe400078e0203 */
[----:B------:R-:W-:Y:S04]  /*5960*/  @!P0 IMAD.MOV.U32 R3, RZ, RZ, R0 ;  /* 0x000000ffff038224 */ /* 0x000fe800078e0000 */
[----:B------:R-:W-:Y:S02]  /*5970*/  IMAD R31, R3, R28, R31 ;  /* 0x0000001c031f7224 */ /* 0x000fe400078e021f */
[----:B------:R-:W-:Y:S07]  /*5980*/  IMAD R29, R5, R24, R29 ;  /* 0x00000018051d7224 */ /* 0x000fee00078e021d */
.L_x_100:
[----:B-1----:R-:W-:Y:S01]  /*5990*/  @!P1 ISETP.NE.AND P0, PT, R10, 0x1, PT ;  /* 0x000000010a00980c */ /* 0x002fe20003f05270 */
[----:B------:R-:W-:Y:S01]  /*59a0*/  @!P1 IMAD.HI.U32 R3, R29, R11, RZ ;  /* 0x0000000b1d039227 */ /* 0x000fe200078e00ff */
[----:B------:R-:W-:Y:S01]  /*59b0*/  R2UR UR42, R37 ;  /* 0x00000000252a72ca */ /* 0x000fe200000e0000 */
[----:B------:R-:W-:Y:S01]  /*59c0*/  BSSY.RECONVERGENT B6, `(.L_x_101) ;  /* 0x0000031000067945 */ /* 0x000fe20003800200 */
[----:B------:R-:W-:Y:S01]  /*59d0*/  R2UR UR41, R34 ;  /* 0x00000000222972ca */ /* 0x000fe200000e0000 */
[----:B------:R-:W-:Y:S01]  /*59e0*/  @!P1 IMAD.HI.U32 R0, R31, R12, RZ ;  /* 0x0000000c1f009227 */ /* 0x000fe200078e00ff */
[----:B------:R-:W-:Y:S02]  /*59f0*/  @!P1 SHF.R.U32.HI R2, RZ, R14, R3 ;  /* 0x0000000eff029219 */ /* 0x000fe40000011603 */
[----:B------:R-:W-:Y:S01]  /*5a00*/  @!P1 ISETP.NE.AND P2, PT, R9, 0x1, PT ;  /* 0x000000010900980c */ /* 0x000fe20003f45270 */
[----:B------:R-:W-:Y:S01]  /*5a10*/  VIADD R76, R76, 0x1 ;  /* 0x000000014c4c7836 */ /* 0x000fe20000000000 */
[----:B------:R-:W-:Y:S02]  /*5a20*/  @!P1 SEL R2, R29, R2, !P0 ;  /* 0x000000021d029207 */ /* 0x000fe40004000000 */
[----:B------:R-:W-:Y:S02]  /*5a30*/  @!P1 SHF.R.U32.HI R0, RZ, R13, R0 ;  /* 0x0000000dff009219 */ /* 0x000fe40000011600 */
[----:B------:R-:W-:Y:S01]  /*5a40*/  LOP3.LUT P0, RZ, R67, 0x90, RZ, 0xc0, !PT ;  /* 0x0000009043ff7812 */ /* 0x000fe2000780c0ff */
[----:B------:R-:W-:Y:S01]  /*5a50*/  USHF.L.U32 UR42, UR42, 0x6, URZ ;  /* 0x000000062a2a7899 */ /* 0x000fe200080006ff */
[----:B------:R-:W-:Y:S01]  /*5a60*/  @!P1 SEL R3, R31, R0, !P2 ;  /* 0x000000001f039207 */ /* 0x000fe20005000000 */
[----:B------:R-:W-:Y:S01]  /*5a70*/  USHF.L.U32 UR41, UR41, 0x7, URZ ;  /* 0x0000000729297899 */ /* 0x000fe200080006ff */
[----:B------:R-:W-:Y:S03]  /*5a80*/  @P4 SHF.R.U32.HI R68, RZ, 0x10, R17 ;  /* 0x00000010ff444819 */ /* 0x000fe60000011611 */
[----:B------:R-:W-:Y:S02]  /*5a90*/  @!P1 IMAD.IADD R0, R2, 0x1, -R3 ;  /* 0x0000000102009824 */ /* 0x000fe400078e0a03 */
[----:B------:R-:W-:Y:S02]  /*5aa0*/  @!P1 IMAD.IADD R2, R3, 0x1, -R2 ;  /* 0x0000000103029824 */ /* 0x000fe400078e0a02 */
[----:B------:R-:W-:Y:S02]  /*5ab0*/  @!P1 IMAD R31, R0, R9, R31 ;  /* 0x00000009001f9224 */ /* 0x000fe400078e021f */
[----:B------:R-:W-:Y:S01]  /*5ac0*/  @!P1 IMAD R29, R2, R10, R29 ;  /* 0x0000000a021d9224 */ /* 0x000fe200078e021d */
[----:B------:R-:W-:Y:S06]  /*5ad0*/  @!P0 BRA `(.L_x_102) ;  /* 0x00000000007c8947 */ /* 0x000fec0003800000 */
[----:B------:R-:W1:Y:S01]  /*5ae0*/  LDCU.64 UR8, c[0x4][0x80] ;  /* 0x01001000ff0877ac */ /* 0x000e620008000a00 */
[----:B------:R-:W-:Y:S01]  /*5af0*/  MOV R2, 0x0 ;  /* 0x0000000000027802 */ /* 0x000fe20000000f00 */
[----:B------:R-:W-:Y:S02]  /*5b00*/  HFMA2 R12, -RZ, RZ, 0, 5.9604644775390625e-08 ;  /* 0x00000001ff0c7431 */ /* 0x000fe400000001ff */
[----:B------:R-:W-:Y:S01]  /*5b10*/  IMAD.MOV.U32 R8, RZ, RZ, 0x70 ;  /* 0x00000070ff087424 */ /* 0x000fe200078e00ff */
[----:B------:R2:W3:Y:S01]  /*5b20*/  LDC.64 R14, c[0x4][R2] ;  /* 0x01000000020e7b82 */ /* 0x0004e20000000a00 */
[----:B------:R-:W4:Y:S01]  /*5b30*/  LDCU.64 UR6, c[0x4][0x88] ;  /* 0x01001100ff0677ac */ /* 0x000f220008000a00 */
[----:B------:R-:W-:Y:S01]  /*5b40*/  IMAD.MOV.U32 R13, RZ, RZ, RZ ;  /* 0x000000ffff0d7224 */ /* 0x000fe200078e00ff */
[----:B------:R-:W2:Y:S01]  /*5b50*/  LDCU.64 UR4, c[0x4][0x8] ;  /* 0x01000100ff0477ac */ /* 0x000ea20008000a00 */
[----:B-1----:R-:W-:Y:S01]  /*5b60*/  MOV R5, UR9 ;  /* 0x0000000900057c02 */ /* 0x002fe20008000f00 */
[----:B------:R-:W-:Y:S01]  /*5b70*/  IMAD.U32 R4, RZ, RZ, UR8 ;  /* 0x00000008ff047e24 */ /* 0x000fe2000f8e00ff */
[----:B----4-:R-:W-:Y:S01]  /*5b80*/  MOV R7, UR7 ;  /* 0x0000000700077c02 */ /* 0x010fe20008000f00 */
[----:B------:R-:W-:Y:S01]  /*5b90*/  IMAD.U32 R6, RZ, RZ, UR6 ;  /* 0x00000006ff067e24 */ /* 0x000fe2000f8e00ff */
[----:B--2---:R-:W-:Y:S01]  /*5ba0*/  MOV R11, UR5 ;  /* 0x00000005000b7c02 */ /* 0x004fe20008000f00 */
[----:B------:R-:W-:Y:S02]  /*5bb0*/  IMAD.U32 R10, RZ, RZ, UR4 ;  /* 0x00000004ff0a7e24 */ /* 0x000fe4000f8e00ff */
[----:B------:R-:W-:Y:S07]  /*5bc0*/  LEPC R20, `(.L_x_103) ;  /* 0x000000001014794e */ /* 0x000fee0000000000 */
[----:B---3-5:R-:W-:Y:S05]  /*5bd0*/  CALL.ABS.NOINC R14 ;  /* 0x000000000e007343 */ /* 0x028fea0003c00000 */
.L_x_103:
[----:B------:R-:W1:Y:S01]  /*5be0*/  LDCU.64 UR8, c[0x4][0x80] ;  /* 0x01001000ff0877ac */ /* 0x000e620008000a00 */
[----:B------:R-:W2:Y:S01]  /*5bf0*/  LDC.64 R2, c[0x4][R2] ;  /* 0x0100000002027b82 */ /* 0x000ea20000000a00 */
[----:B------:R-:W-:Y:S02]  /*5c00*/  HFMA2 R12, -RZ, RZ, 0, 5.9604644775390625e-08 ;  /* 0x00000001ff0c7431 */ /* 0x000fe400000001ff */
[----:B------:R-:W-:Y:S02]  /*5c10*/  IMAD.MOV.U32 R8, RZ, RZ, 0x70 ;  /* 0x00000070ff087424 */ /* 0x000fe400078e00ff */
[----:B------:R-:W-:Y:S01]  /*5c20*/  IMAD.MOV.U32 R13, RZ, RZ, RZ ;  /* 0x000000ffff0d7224 */ /* 0x000fe200078e00ff */
[----:B------:R-:W3:Y:S01]  /*5c30*/  LDCU.64 UR6, c[0x4][0x88] ;  /* 0x01001100ff0677ac */ /* 0x000ee20008000a00 */
[----:B------:R-:W4:Y:S01]  /*5c40*/  LDCU.64 UR4, c[0x4][0x8] ;  /* 0x01000100ff0477ac */ /* 0x000f220008000a00 */
[----:B-1----:R-:W-:Y:S02]  /*5c50*/  MOV R4, UR8 ;  /* 0x0000000800047c02 */ /* 0x002fe40008000f00 */
[----:B------:R-:W-:Y:S02]  /*5c60*/  MOV R5, UR9 ;  /* 0x0000000900057c02 */ /* 0x000fe40008000f00 */
[----:B---3--:R-:W-:Y:S01]  /*5c70*/  MOV R7, UR7 ;  /* 0x0000000700077c02 */ /* 0x008fe20008000f00 */
[----:B------:R-:W-:Y:S01]  /*5c80*/  IMAD.U32 R6, RZ, RZ, UR6 ;  /* 0x00000006ff067e24 */ /* 0x000fe2000f8e00ff */
[----:B----4-:R-:W-:Y:S01]  /*5c90*/  MOV R11, UR5 ;  /* 0x00000005000b7c02 */ /* 0x010fe20008000f00 */
[----:B------:R-:W-:Y:S02]  /*5ca0*/  IMAD.U32 R10, RZ, RZ, UR4 ;  /* 0x00000004ff0a7e24 */ /* 0x000fe4000f8e00ff */
[----:B------:R-:W-:Y:S07]  /*5cb0*/  LEPC R20, `(.L_x_102) ;  /* 0x000000001014794e */ /* 0x000fee0000000000 */
[----:B--2---:R-:W-:Y:S05]  /*5cc0*/  CALL.ABS.NOINC R2 ;  /* 0x0000000002007343 */ /* 0x004fea0003c00000 */
.L_x_102:
[----:B------:R-:W-:Y:S05]  /*5cd0*/  BSYNC.RECONVERGENT B6 ;  /* 0x0000000000067941 */ /* 0x000fea0003800200 */
.L_x_101:
[----:B------:R-:W-:Y:S01]  /*5ce0*/  ISETP.NE.U32.AND P4, PT, R54, RZ, PT ;  /* 0x000000ff3600720c */ /* 0x000fe20003f85070 */
[----:B------:R-:W-:Y:S01]  /*5cf0*/  UISETP.NE.AND UP2, UPT, UR50, URZ, UPT ;  /* 0x000000ff3200728c */ /* 0x000fe2000bf45270 */
[----:B------:R-:W-:Y:S01]  /*5d00*/  ISETP.NE.U32.AND P2, PT, RZ, UR38, PT ;  /* 0x00000026ff007c0c */ /* 0x000fe2000bf45070 */
[----:B------:R-:W-:Y:S01]  /*5d10*/  UISETP.NE.U32.AND UP1, UPT, UR44, URZ, UPT ;  /* 0x000000ff2c00728c */ /* 0x000fe2000bf25070 */
[----:B------:R-:W-:Y:S01]  /*5d20*/  ISETP.NE.AND.EX P4, PT, R55, RZ, PT, P4 ;  /* 0x000000ff3700720c */ /* 0x000fe20003f85340 */
[----:B------:R-:W-:Y:S01]  /*5d30*/  UPLOP3.LUT UP0, UPT, UPT, UPT, UPT, 0x40, 0x4 ;  /* 0x000000000004789c */ /* 0x000fe20003f0e870 */
[----:B------:R-:W-:Y:S01]  /*5d40*/  ISETP.NE.AND.EX P2, PT, RZ, UR39, PT, P2 ;  /* 0x00000027ff007c0c */ /* 0x000fe2000bf45320 */
[----:B------:R-:W-:Y:S01]  /*5d50*/  UISETP.NE.AND.EX UP1, UPT, UR45, URZ, UPT, UP1 ;  /* 0x000000ff2d00728c */ /* 0x000fe2000bf25310 */
[----:B------:R-:W-:Y:S04]  /*5d60*/  PLOP3.LUT P1, PT, PT, PT, UP2, 0x80, 0x8 ;  /* 0x000000000008781c */ /* 0x000fe80003f2f028 */
[----:B------:R-:W-:Y:S06]  /*5d70*/  @UP2 UPLOP3.LUT UP0, UPT, UPT, UPT, UP1, 0x80, 0x8 ;  /* 0x000000000008289c */ /* 0x000fec0003f0f010 */
[----:B------:R-:W-:Y:S01]  /*5d80*/  PLOP3.LUT P0, PT, PT, PT, UP0, 0x80, 0x8 ;  /* 0x000000000008781c */ /* 0x000fe20003f0f008 */
[----:B------:R-:W-:Y:S01]  /*5d90*/  @!UPT UIADD3 URZ, UPT, UPT, URZ, URZ, URZ ;  /* 0x000000fffffff290 */ /* 0x000fe2000fffe0ff */
[----:B------:R-:W-:Y:S11]  /*5da0*/  BRA.U !UP1, `(.L_x_104) ;  /* 0x0000000109387547 */ /* 0x000ff6000b800000 */
[----:B------:R-:W-:Y:S01]  /*5db0*/  UISETP.NE.U32.AND UP0, UPT, UR38, URZ, UPT ;  /* 0x000000ff2600728c */ /* 0x000fe2000bf05070 */
[----:B------:R-:W-:Y:S02]  /*5dc0*/  HFMA2 R0, -RZ, RZ, 0, 5.9604644775390625e-08 ;  /* 0x00000001ff007431 */ /* 0x000fe400000001ff */
[----:B------:R-:W-:Y:S01]  /*5dd0*/  IMAD.MOV.U32 R59, RZ, RZ, 0x1 ;  /* 0x00000001ff3b7424 */ /* 0x000fe200078e00ff */
[----:B------:R-:W-:Y:S06]  /*5de0*/  UISETP.NE.AND.EX UP0, UPT, UR39, URZ, UPT, UP0 ;  /* 0x000000ff2700728c */ /* 0x000fec000bf05300 */
[----:B------:R-:W-:Y:S05]  /*5df0*/  PLOP3.LUT P3, PT, PT, PT, UP0, 0x80, 0x8 ;  /* 0x000000000008781c */ /* 0x000fea0003f6f008 */
[----:B------:R-:W1:Y:S01]  /*5e00*/  @UP0 LDCU.64 UR6, c[0x0][0x888] ;  /* 0x00011100ff0607ac */ /* 0x000e620008000a00 */
[----:B------:R-:W-:Y:S07]  /*5e10*/  @UP0 UIMAD UR4, UR36, UR44, URZ ;  /* 0x0000002c240402a4 */ /* 0x000fee000f8e02ff */
[----:B------:R-:W-:Y:S01]  /*5e20*/  @!P3 PRMT R59, R0, 0x7610, R59 ;  /* 0x00007610003bb816 */ /* 0x000fe2000000003b */
[----:B-1----:R-:W-:Y:S03]  /*5e30*/  @UP0 UIMAD.WIDE UR6, UR4, 0x4, UR6 ;  /* 0x00000004040608a5 */ /* 0x002fe6000f8e0206 */
[----:B------:R-:W1:Y:S03]  /*5e40*/  @!UP0 LDCU UR4, c[0x0][0x880] ;  /* 0x00011000ff0487ac */ /* 0x000e660008000800 */
[----:B------:R-:W-:Y:S01]  /*5e50*/  IMAD.U32 R2, RZ, RZ, UR6 ;  /* 0x00000006ff027e24 */ /* 0x000fe2000f8e00ff */
[----:B------:R-:W-:Y:S05]  /*5e60*/  MOV R3, UR7 ;  /* 0x0000000700037c02 */ /* 0x000fea0008000f00 */
[----:B-----5:R2:W5:Y:S02]  /*5e70*/  @P3 LDG.E R35, desc[UR46][R2.64] ;  /* 0x0000002e02233981 */ /* 0x020564000c1e1900 */
[----:B-12---:R-:W-:Y:S02]  /*5e80*/  @!P3 IMAD.U32 R35, RZ, RZ, UR4 ;  /* 0x00000004ff23be24 */ /* 0x006fe4000f8e00ff */
.L_x_104:
[----:B------:R-:W-:Y:S05]  /*5e90*/  @!P4 BRA `(.L_x_105) ;  /* 0x000000000020c947 */ /* 0x000fea0003800000 */
[----:B------:R-:W-:Y:S04]  /*5ea0*/  ISETP.NE.U32.AND P3, PT, R52, RZ, PT ;  /* 0x000000ff3400720c */ /* 0x000fe80003f65070 */
[----:B------:R-:W-:Y:S11]  /*5eb0*/  ISETP.NE.AND.EX P3, PT, R53, RZ, PT, P3 ;  /* 0x000000ff3500720c */ /* 0x000ff60003f65330 */
[----:B------:R-:W-:Y:S02]  /*5ec0*/  @!UPT UIADD3 URZ, UPT, UPT, URZ, URZ, URZ ;  /* 0x000000fffffff290 */ /* 0x000fe4000fffe0ff */
[----:B------:R-:W1:Y:S01]  /*5ed0*/  @P3 LDC.64 R2, c[0x0][0x8a8] ;  /* 0x00022a00ff023b82 */ /* 0x000e620000000a00 */
[----:B------:R-:W-:Y:S04]  /*5ee0*/  @P3 IMAD R0, R54, UR36, RZ ;  /* 0x0000002436003c24 */ /* 0x000fe8000f8e02ff */
[----:B-1----:R-:W-:Y:S05]  /*5ef0*/  @P3 IMAD.WIDE R2, R0, 0x4, R2 ;  /* 0x0000000400023825 */ /* 0x002fea00078e0202 */
[----:B-----5:R1:W5:Y:S02]  /*5f00*/  @P3 LDG.E R32, desc[UR46][R2.64] ;  /* 0x0000002e02203981 */ /* 0x020364000c1e1900 */
[----:B-1----:R-:W2:Y:S02]  /*5f10*/  @!P3 LDC R32, c[0x0][0x8a0] ;  /* 0x00022800ff20bb82 */ /* 0x002ea40000000800 */
.L_x_105:
[----:B-----5:R-:W-:Y:S01]  /*5f20*/  FSETP.NEU.AND P3, PT, R35, RZ, PT ;  /* 0x000000ff2300720b */ /* 0x020fe20003f6d000 */
[----:B------:R-:W-:Y:S01]  /*5f30*/  IMAD.SHL.U32 R77, R64, 0x2, RZ ;  /* 0x00000002404d7824 */ /* 0x000fe200078e00ff */
[----:B------:R-:W-:Y:S01]  /*5f40*/  SEL R5, RZ, 0xffffffff, P2 ;  /* 0xffffffffff057807 */ /* 0x000fe20001000000 */
[----:B------:R-:W-:Y:S01]  /*5f50*/  BSSY B1, `(.L_x_106) ;  /* 0x0000034000017945 */ /* 0x000fe20003800000 */
[----:B------:R-:W-:Y:S01]  /*5f60*/  @P1 LOP3.LUT P2, RZ, R59, 0xff, RZ, 0xc0, !PT ;  /* 0x000000ff3bff1812 */ /* 0x000fe2000784c0ff */
[----:B------:R-:W-:Y:S01]  /*5f70*/  IMAD.MOV.U32 R39, RZ, RZ, 0x1 ;  /* 0x00000001ff277424 */ /* 0x000fe200078e00ff */
[----:B------:R-:W-:Y:S01]  /*5f80*/  @P1 SEL R0, RZ, 0xffffffff, P3 ;  /* 0xffffffffff001807 */ /* 0x000fe20001800000 */
[C---:B------:R-:W-:Y:S01]  /*5f90*/  IMAD R34, R30.reuse, 0x40, R33 ;  /* 0x000000401e227824 */ /* 0x040fe200078e0221 */
[----:B------:R-:W-:Y:S01]  /*5fa0*/  LOP3.LUT R71, R71, 0x1, RZ, 0x3c, !PT ;  /* 0x0000000147477812 */ /* 0x000fe200078e3cff */
[----:B------:R-:W-:Y:S01]  /*5fb0*/  IMAD.MOV.U32 R38, RZ, RZ, RZ ;  /* 0x000000ffff267224 */ /* 0x000fe200078e00ff */
[----:B------:R-:W-:Y:S02]  /*5fc0*/  @P0 SEL R0, R5, R0, !P2 ;  /* 0x0000000005000207 */ /* 0x000fe40005000000 */
[----:B------:R-:W-:Y:S02]  /*5fd0*/  CS2R R50, SRZ ;  /* 0x0000000000327805 */ /* 0x000fe4000001ff00 */
[----:B------:R-:W-:Y:S02]  /*5fe0*/  LEA R74, R30, UR48, 0x3 ;  /* 0x000000301e4a7c11 */ /* 0x000fe4000f8e18ff */
[----:B------:R-:W-:Y:S02]  /*5ff0*/  CS2R R48, SRZ ;  /* 0x0000000000307805 */ /* 0x000fe4000001ff00 */
[----:B------:R-:W-:Y:S02]  /*6000*/  @P1 LOP3.LUT R0, R0, 0x1, RZ, 0xc0, !PT ;  /* 0x0000000100001812 */ /* 0x000fe400078ec0ff */
[----:B------:R-:W-:Y:S02]  /*6010*/  CS2R R42, SRZ ;  /* 0x00000000002a7805 */ /* 0x000fe4000001ff00 */
[----:B------:R-:W-:Y:S02]  /*6020*/  SHF.L.U32 R3, R70, 0x1f, RZ ;  /* 0x0000001f46037819 */ /* 0x000fe400000006ff */
[----:B------:R-:W-:Y:S02]  /*6030*/  CS2R R40, SRZ ;  /* 0x0000000000287805 */ /* 0x000fe4000001ff00 */
[----:B------:R-:W-:Y:S01]  /*6040*/  ISETP.NE.U32.OR P5, PT, R0, 0x1, !P1 ;  /* 0x000000010000780c */ /* 0x000fe20004fa5470 */
[----:B------:R-:W-:Y:S01]  /*6050*/  VIADD R82, R77, UR48 ;  /* 0x000000304d527c36 */ /* 0x000fe20008000000 */
[----:B------:R-:W-:Y:S02]  /*6060*/  PLOP3.LUT P2, PT, PT, PT, UP1, 0x80, 0x8 ;  /* 0x000000000008781c */ /* 0x000fe40003f4f018 */
[----:B------:R-:W-:Y:S02]  /*6070*/  SEL R0, RZ, 0xffffffff, P3 ;  /* 0xffffffffff007807 */ /* 0x000fe40001800000 */
[----:B------:R-:W-:Y:S02]  /*6080*/  LOP3.LUT P3, R75, R59, 0xff, RZ, 0xc0, !PT ;  /* 0x000000ff3b4b7812 */ /* 0x000fe4000786c0ff */
[----:B------:R-:W-:Y:S05]  /*6090*/  P2R R78, PR, RZ, 0x20 ;  /* 0x00000020ff4e7803 */ /* 0x000fea0000000000 */
[----:B------:R-:W-:Y:S02]  /*60a0*/  @P5 SHF.L.U32 R2, R71, 0x1f, RZ ;  /* 0x0000001f47025819 */ /* 0x000fe400000006ff */
[----:B------:R-:W-:Y:S02]  /*60b0*/  @P2 SEL R0, R5, R0, !P3 ;  /* 0x0000000005002207 */ /* 0x000fe40005800000 */
[----:B------:R-:W1:Y:S02]  /*60c0*/  @P5 SYNCS.PHASECHK.TRANS64.TRYWAIT P1, [UR48+0x20], R2 ;  /* 0x00002002ff0055a7 */ /* 0x000e640008021130 */
[----:B------:R-:W-:Y:S04]  /*60d0*/  LOP3.LUT R0, R0, 0x1, RZ, 0xc0, !PT ;  /* 0x0000000100007812 */ /* 0x000fe800078ec0ff */
[----:B------:R-:W-:Y:S04]  /*60e0*/  ISETP.NE.U32.AND P4, PT, R0, 0x1, PT ;  /* 0x000000010000780c */ /* 0x000fe80003f85070 */
[----:B------:R-:W-:Y:S01]  /*60f0*/  P2R R80, PR, RZ, 0x10 ;  /* 0x00000010ff507803 */ /* 0x000fe20000000000 */
[----:B------:R3:W4:Y:S01]  /*6100*/  SYNCS.PHASECHK.TRANS64.TRYWAIT P0, [R74+URZ+0x90], R3 ;  /* 0x000090034a0075a7 */ /* 0x00072200080011ff */
[----:B-1----:R-:W-:Y:S01]  /*6110*/  @P5 SEL R39, RZ, 0x1, !P1 ;  /* 0x00000001ff275807 */ /* 0x002fe20004800000 */
[----:B---3--:R-:W-:Y:S06]  /*6120*/  @!P5 BRA `(.L_x_107) ;  /* 0x000000000058d947 */ /* 0x008fec0003800000 */
[C---:B------:R-:W-:Y:S01]  /*6130*/  VIADD R0, R82.reuse, 0x200 ;  /* 0x0000020052007836 */ /* 0x040fe20000000000 */
[----:B------:R-:W-:Y:S01]  /*6140*/  LOP3.LUT P5, RZ, R65, 0x40, RZ, 0xc0, !PT ;  /* 0x0000004041ff7812 */ /* 0x000fe200078ac0ff */
[----:B------:R-:W-:Y:S01]  /*6150*/  BSSY B0, `(.L_x_108) ;  /* 0x000000e000007945 */ /* 0x000fe20003800000 */
[----:B------:R-:W-:Y:S01]  /*6160*/  ISETP.NE.AND P2, PT, R39, RZ, PT ;  /* 0x000000ff2700720c */ /* 0x000fe20003f45270 */
[----:B------:R-:W-:Y:S01]  /*6170*/  @P4 VIADD R2, R82, 0x210 ;  /* 0x0000021052024836 */ /* 0x000fe20000000000 */
[----:B------:R-:W-:Y:S01]  /*6180*/  PLOP3.LUT P1, PT, PT, PT, PT, 0x8, 0x80 ;  /* 0x000000000080781c */ /* 0x000fe20003f2e170 */
[----:B------:R-:W-:Y:S01]  /*6190*/  IMAD.MOV.U32 R51, RZ, RZ, RZ ;  /* 0x000000ffff337224 */ /* 0x000fe200078e00ff */
[----:B------:R-:W-:Y:S02]  /*61a0*/  @P4 PLOP3.LUT P1, PT, P5, PT, PT, 0x80, 0x8 ;  /* 0x000000000008481c */ /* 0x000fe40002f2f070 */
[----:B------:R-:W-:Y:S02]  /*61b0*/  CS2R R48, SRZ ;  /* 0x0000000000307805 */ /* 0x000fe4000001ff00 */
[----:B------:R-:W-:Y:S02]  /*61c0*/  CS2R R42, SRZ ;  /* 0x00000000002a7805 */ /* 0x000fe4000001ff00 */
[----:B------:R-:W-:Y:S07]  /*61d0*/  CS2R R40, SRZ ;  /* 0x0000000000287805 */ /* 0x000fee000001ff00 */
[----:B------:R-:W-:Y:S01]  /*61e0*/  @P1 VIADD R2, R0, 0xfffffff0 ;  /* 0xfffffff000021836 */ /* 0x000fe20000000000 */
[----:B------:R-:W-:Y:S06]  /*61f0*/  @P2 BRA `(.L_x_109) ;  /* 0x00000000000c2947 */ /* 0x000fec0003800000 */
[----:B------:R-:W-:Y:S04]  /*6200*/  SHF.L.U32 R5, R71, 0x1f, RZ ;  /* 0x0000001f47057819 */ /* 0x000fe800000006ff */
[----:B------:R-:W1:Y:S02]  /*6210*/  SYNCS.PHASECHK.TRANS64.TRYWAIT P1, [UR48+0x20], R5 ;  /* 0x00002005ff0075a7 */ /* 0x000e640008021130 */
[----:B-1----:R-:W-:Y:S05]  /*6220*/  @!P1 BRA `(.L_x_110) ;  /* 0x0000003000049947 */ /* 0x002fea0003800000 */
.L_x_109:
[----:B------:R-:W-:Y:S05]  /*6230*/  BSYNC B0 ;  /* 0x0000000000007941 */ /* 0x000fea0003800000 */
.L_x_108:
[----:B------:R-:W-:Y:S01]  /*6240*/  ISETP.NE.AND P1, PT, R80, RZ, PT ;  /* 0x000000ff5000720c */ /* 0x000fe20003f25270 */
[----:B------:R-:W-:Y:S11]  /*6250*/  HFMA2 R38, -RZ, RZ, 0, 5.9604644775390625e-08 ;  /* 0x00000001ff267431 */ /* 0x000ff600000001ff */
[----:B------:R-:W-:Y:S01]  /*6260*/  @!UPT UIADD3 URZ, UPT, UPT, URZ, URZ, URZ ;  /* 0x000000fffffff290 */ /* 0x000fe2000fffe0ff */
[----:B------:R3:W1:Y:S04]  /*6270*/  @P1 LDS.128 R48, [R2] ;  /* 0x0000000002301984 */ /* 0x0006680000000c00 */
[----:B------:R3:W1:Y:S02]  /*6280*/  @P1 LDS.128 R40, [R77+UR48+0x200] ;  /* 0x000200304d281984 */ /* 0x0006640008000c00 */
.L_x_107:
[----:B------:R-:W-:Y:S05]  /*6290*/  BSYNC B1 ;  /* 0x0000000000017941 */ /* 0x000fea0003800000 */
.L_x_106:
[----:B-1----:R-:W-:Y:S04]  /*62a0*/  SHF.R.U32.HI R5, RZ, 0x15, R34 ;  /* 0x00000015ff057819 */ /* 0x002fe80000011622 */
[----:B------:R-:W-:Y:S01]  /*62b0*/  LOP3.LUT P1, RZ, R5, 0x3, R66, 0x48, !PT ;  /* 0x0000000305ff7812 */ /* 0x000fe20007824842 */
[----:B------:R-:W-:Y:S01]  /*62c0*/  @!UPT UIADD3 URZ, UPT, UPT, URZ, URZ, URZ ;  /* 0x000000fffffff290 */ /* 0x000fe2000fffe0ff */
[----:B----4-:R-:W-:Y:S11]  /*62d0*/  @P0 BRA `(.L_x_111) ;  /* 0x0000000000080947 */ /* 0x010ff60003800000 */
[----:B------:R-:W1:Y:S02]  /*62e0*/  SYNCS.PHASECHK.TRANS64.TRYWAIT P0, [R74+URZ+0x90], R3 ;  /* 0x000090034a0075a7 */ /* 0x000e6400080011ff */
[----:B-1----:R-:W-:Y:S05]  /*62f0*/  @!P0 BRA `(.L_x_112) ;  /* 0x0000002c00e88947 */ /* 0x002fea0003800000 */
.L_x_111:
[----:B------:R-:W-:Y:S05]  /*6300*/  @!P1 BRA `(.L_x_113) ;  /* 0x0000000000409947 */ /* 0x000fea0003800000 */
[----:B------:R-:W4:Y:S01]  /*6310*/  LDCU.64 UR8, c[0x4][0x70] ;  /* 0x01000e00ff0877ac */ /* 0x000f220008000a00 */
[----:B-1----:R-:W-:Y:S01]  /*6320*/  MOV R3, 0x0 ;  /* 0x0000000000037802 */ /* 0x002fe20000000f00 */
[----:B------:R-:W-:Y:S02]  /*6330*/  HFMA2 R12, -RZ, RZ, 0, 5.9604644775390625e-08 ;  /* 0x00000001ff0c7431 */ /* 0x000fe400000001ff */
[----:B------:R-:W-:Y:S02]  /*6340*/  IMAD.MOV.U32 R8, RZ, RZ, 0x192 ;  /* 0x00000192ff087424 */ /* 0x000fe400078e00ff */
[----:B------:R-:W-:Y:S01]  /*6350*/  IMAD.MOV.U32 R13, RZ, RZ, RZ ;  /* 0x000000ffff0d7224 */ /* 0x000fe200078e00ff */
[----:B------:R-:W1:Y:S01]  /*6360*/  LDCU.64 UR6, c[0x4][0x78] ;  /* 0x01000f00ff0677ac */ /* 0x000e620008000a00 */
[----:B---3--:R-:W3:Y:S01]  /*6370*/  LDC.64 R2, c[0x4][R3] ;  /* 0x0100000003027b82 */ /* 0x008ee20000000a00 */
[----:B------:R-:W5:Y:S01]  /*6380*/  LDCU.64 UR4, c[0x4][0x10] ;  /* 0x01000200ff0477ac */ /* 0x000f620008000a00 */
[----:B----4-:R-:W-:Y:S01]  /*6390*/  MOV R5, UR9 ;  /* 0x0000000900057c02 */ /* 0x010fe20008000f00 */
[----:B------:R-:W-:Y:S01]  /*63a0*/  IMAD.U32 R4, RZ, RZ, UR8 ;  /* 0x00000008ff047e24 */ /* 0x000fe2000f8e00ff */
[----:B-1----:R-:W-:Y:S01]  /*63b0*/  MOV R7, UR7 ;  /* 0x0000000700077c02 */ /* 0x002fe20008000f00 */
[----:B------:R-:W-:Y:S01]  /*63c0*/  IMAD.U32 R6, RZ, RZ, UR6 ;  /* 0x00000006ff067e24 */ /* 0x000fe2000f8e00ff */
[----:B-----5:R-:W-:Y:S01]  /*63d0*/  MOV R11, UR5 ;  /* 0x00000005000b7c02 */ /* 0x020fe20008000f00 */
[----:B------:R-:W-:Y:S02]  /*63e0*/  IMAD.U32 R10, RZ, RZ, UR4 ;  /* 0x00000004ff0a7e24 */ /* 0x000fe4000f8e00ff */
[----:B------:R-:W-:Y:S07]  /*63f0*/  LEPC R20, `(.L_x_113) ;  /* 0x000000001014794e */ /* 0x000fee0000000000 */
[----:B--23--:R-:W-:Y:S05]  /*6400*/  CALL.ABS.NOINC R2 ;  /* 0x0000000002007343 */ /* 0x00cfea0003c00000 */
.L_x_113:
[----:B------:R-:W-:Y:S05]  /*6410*/  WARPSYNC.ALL ;  /* 0x0000000000007948 */ /* 0x000fea0003800000 */
[----:B------:R-:W-:Y:S01]  /*6420*/  R2UR UR4, R34 ;  /* 0x00000000220472ca */ /* 0x000fe200000e0000 */
[--C-:B------:R-:W-:Y:S01]  /*6430*/  HADD2.F32 R20, -RZ, R40.reuse.H0_H0 ;  /* 0x20000028ff147230 */ /* 0x100fe20000004100 */
[----:B------:R-:W-:Y:S01]  /*6440*/  MOV R81, 0x10 ;  /* 0x0000001000517802 */ /* 0x000fe20000000f00 */
[----:B------:R-:W-:Y:S01]  /*6450*/  HADD2.F32 R21, -RZ, R40.H1_H1 ;  /* 0x30000028ff157230 */ /* 0x000fe20000004100 */
[----:B------:R-:W-:Y:S01]  /*6460*/  LOP3.LUT P6, RZ, R65, 0x40, RZ, 0xc0, !PT ;  /* 0x0000004041ff7812 */ /* 0x000fe200078cc0ff */
[----:B------:R-:W-:Y:S01]  /*6470*/  HADD2.F32 R36, -RZ, R41.H1_H1 ;  /* 0x30000029ff247230 */ /* 0x000fe20000004100 */
[----:B------:R-:W-:Y:S01]  /*6480*/  ISETP.NE.AND P0, PT, R72, RZ, PT ;  /* 0x000000ff4800720c */ /* 0x000fe20003f05270 */
[----:B------:R-:W-:Y:S01]  /*6490*/  HADD2.F32 R37, -RZ, R43.H0_H0 ;  /* 0x2000002bff257230 */ /* 0x000fe20000004100 */
[----:B------:R-:W-:Y:S01]  /*64a0*/  SEL R81, R81, 0xfffffff0, !P6 ;  /* 0xfffffff051517807 */ /* 0x000fe20007000000 */
[----:B------:R-:W-:Y:S03]  /*64b0*/  BSSY.RECONVERGENT B0, `(.L_x_114) ;  /* 0x000004f000007945 */ /* 0x000fe60003800200 */
[----:B------:R-:W-:Y:S01]  /*64c0*/  IADD3 R79, PT, PT, R82, R81, RZ ;  /* 0x00000051524f7210 */ /* 0x000fe20007ffe0ff */
[----:B------:R-:W2:Y:S02]  /*64d0*/  LDTM.x16 R4, tmem[UR4] ;  /* 0x00000004000479ee */ /* 0x000ea40008240000 */
[C---:B--2---:R-:W-:Y:S01]  /*64e0*/  FMUL R0, R32.reuse, R4 ;  /* 0x0000000420007220 */ /* 0x044fe20000400000 */
[C---:B---3--:R-:W-:Y:S01]  /*64f0*/  FMUL R2, R32.reuse, R5 ;  /* 0x0000000520027220 */ /* 0x048fe20000400000 */
[C---:B-1----:R-:W-:Y:S01]  /*6500*/  FMUL R3, R32.reuse, R6 ;  /* 0x0000000620037220 */ /* 0x042fe20000400000 */
[C---:B------:R-:W-:Y:S01]  /*6510*/  FMUL R7, R32.reuse, R7 ;  /* 0x0000000720077220 */ /* 0x040fe20000400000 */
[C---:B------:R-:W-:Y:S01]  /*6520*/  FFMA R0, R35.reuse, R20, R0 ;  /* 0x0000001423007223 */ /* 0x040fe20000000000 */
[----:B------:R-:W-:Y:S02]  /*6530*/  HADD2.F32 R20, -RZ, R41.H0_H0 ;  /* 0x20000029ff147230 */ /* 0x000fe40000004100 */
[C---:B------:R-:W-:Y:S01]  /*6540*/  FFMA R2, R35.reuse, R21, R2 ;  /* 0x0000001523027223 */ /* 0x040fe20000000002 */
[--C-:B------:R-:W-:Y:S02]  /*6550*/  HADD2.F32 R21, -RZ, R42.reuse.H0_H0 ;  /* 0x2000002aff157230 */ /* 0x100fe40000004100 */
[C---:B------:R-:W-:Y:S01]  /*6560*/  FMUL R4, R32.reuse, R8 ;  /* 0x0000000820047220 */ /* 0x040fe20000400000 */
[C---:B------:R-:W-:Y:S01]  /*6570*/  FMUL R5, R32.reuse, R9 ;  /* 0x0000000920057220 */ /* 0x040fe20000400000 */
[C---:B------:R-:W-:Y:S01]  /*6580*/  FFMA R3, R35.reuse, R20, R3 ;  /* 0x0000001423037223 */ /* 0x040fe20000000003 */
[----:B------:R-:W-:Y:S02]  /*6590*/  HADD2.F32 R20, -RZ, R42.H1_H1 ;  /* 0x3000002aff147230 */ /* 0x000fe40000004100 */
[C---:B------:R-:W-:Y:S01]  /*65a0*/  FFMA R7, R35.reuse, R36, R7 ;  /* 0x0000002423077223 */ /* 0x040fe20000000007 */
[C---:B------:R-:W-:Y:S01]  /*65b0*/  FMUL R6, R32.reuse, R10 ;  /* 0x0000000a20067220 */ /* 0x040fe20000400000 */
[----:B------:R-:W-:Y:S02]  /*65c0*/  HADD2.F32 R36, -RZ, R43.H1_H1 ;  /* 0x3000002bff247230 */ /* 0x000fe40000004100 */
[C---:B------:R-:W-:Y:S01]  /*65d0*/  FMUL R11, R32.reuse, R11 ;  /* 0x0000000b200b7220 */ /* 0x040fe20000400000 */
[C---:B------:R-:W-:Y:S01]  /*65e0*/  FFMA R4, R35.reuse, R21, R4 ;  /* 0x0000001523047223 */ /* 0x040fe20000000004 */
[C---:B------:R-:W-:Y:S01]  /*65f0*/  FFMA R5, R35.reuse, R20, R5 ;  /* 0x0000001423057223 */ /* 0x040fe20000000005 */
[C---:B------:R-:W-:Y:S01]  /*6600*/  FFMA R6, R35.reuse, R37, R6 ;  /* 0x0000002523067223 */ /* 0x040fe20000000006 */
[--C-:B------:R-:W-:Y:S02]  /*6610*/  HADD2.F32 R20, -RZ, R48.reuse.H0_H0 ;  /* 0x20000030ff147230 */ /* 0x100fe40000004100 */
[C---:B------:R-:W-:Y:S01]  /*6620*/  FFMA R11, R35.reuse, R36, R11 ;  /* 0x00000024230b7223 */ /* 0x040fe2000000000b */
[C---:B------:R-:W-:Y:S01]  /*6630*/  FMUL R8, R32.reuse, R12 ;  /* 0x0000000c20087220 */ /* 0x040fe20000400000 */
[----:B------:R-:W-:Y:S02]  /*6640*/  HADD2.F32 R36, -RZ, R48.H1_H1 ;  /* 0x30000030ff247230 */ /* 0x000fe40000004100 */
[C---:B------:R-:W-:Y:S01]  /*6650*/  FMUL R9, R32.reuse, R13 ;  /* 0x0000000d20097220 */ /* 0x040fe20000400000 */
[--C-:B------:R-:W-:Y:S02]  /*6660*/  HADD2.F32 R21, -RZ, R49.reuse.H0_H0 ;  /* 0x20000031ff157230 */ /* 0x100fe40000004100 */
[C---:B------:R-:W-:Y:S01]  /*6670*/  FMUL R10, R32.reuse, R14 ;  /* 0x0000000e200a7220 */ /* 0x040fe20000400000 */
[C---:B------:R-:W-:Y:S01]  /*6680*/  FFMA R8, R35.reuse, R20, R8 ;  /* 0x0000001423087223 */ /* 0x040fe20000000008 */
[----:B------:R-:W-:Y:S02]  /*6690*/  HADD2.F32 R20, -RZ, R49.H1_H1 ;  /* 0x30000031ff147230 */ /* 0x000fe40000004100 */
[C---:B------:R-:W-:Y:S01]  /*66a0*/  FFMA R9, R35.reuse, R36, R9 ;  /* 0x0000002423097223 */ /* 0x040fe20000000009 */
[C---:B------:R-:W-:Y:S01]  /*66b0*/  FMUL R15, R32.reuse, R15 ;  /* 0x0000000f200f7220 */ /* 0x040fe20000400000 */
[C---:B------:R-:W-:Y:S01]  /*66c0*/  FFMA R10, R35.reuse, R21, R10 ;  /* 0x00000015230a7223 */ /* 0x040fe2000000000a */
[--C-:B------:R-:W-:Y:S02]  /*66d0*/  HADD2.F32 R21, -RZ, R50.reuse.H0_H0 ;  /* 0x20000032ff157230 */ /* 0x100fe40000004100 */
[C---:B------:R-:W-:Y:S01]  /*66e0*/  FMUL R12, R32.reuse, R16 ;  /* 0x00000010200c7220 */ /* 0x040fe20000400000 */
[----:B------:R-:W-:Y:S02]  /*66f0*/  HADD2.F32 R36, -RZ, R50.H1_H1 ;  /* 0x30000032ff247230 */ /* 0x000fe40000004100 */
[C---:B------:R-:W-:Y:S01]  /*6700*/  FFMA R15, R35.reuse, R20, R15 ;  /* 0x00000014230f7223 */ /* 0x040fe2000000000f */
[C---:B------:R-:W-:Y:S01]  /*6710*/  FMUL R13, R32.reuse, R17 ;  /* 0x00000011200d7220 */ /* 0x040fe20000400000 */
[--C-:B------:R-:W-:Y:S02]  /*6720*/  HADD2.F32 R37, -RZ, R51.reuse.H0_H0 ;  /* 0x20000033ff257230 */ /* 0x100fe40000004100 */
[C---:B------:R-:W-:Y:S01]  /*6730*/  FMUL R14, R32.reuse, R18 ;  /* 0x00000012200e7220 */ /* 0x040fe20000400000 */
[----:B------:R-:W-:Y:S02]  /*6740*/  HADD2.F32 R20, -RZ, R51.H1_H1 ;  /* 0x30000033ff147230 */ /* 0x000fe40000004100 */
[----:B------:R-:W-:Y:S01]  /*6750*/  FMUL R19, R32, R19 ;  /* 0x0000001320137220 */ /* 0x000fe20000400000 */
[----:B------:R-:W-:Y:S01]  /*6760*/  F2FP.F16.F32.PACK_AB R44, R2, R0 ;  /* 0x00000000022c723e */ /* 0x000fe200000000ff */
[----:B------:R-:W-:Y:S01]  /*6770*/  FFMA R12, R35, R21, R12 ;  /* 0x00000015230c7223 */ /* 0x000fe2000000000c */
[----:B------:R-:W-:Y:S01]  /*6780*/  F2FP.F16.F32.PACK_AB R45, R7, R3 ;  /* 0x00000003072d723e */ /* 0x000fe200000000ff */
[----:B------:R-:W-:Y:S01]  /*6790*/  FFMA R13, R35, R36, R13 ;  /* 0x00000024230d7223 */ /* 0x000fe2000000000d */
[----:B------:R-:W-:Y:S01]  /*67a0*/  F2FP.F16.F32.PACK_AB R46, R5, R4 ;  /* 0x00000004052e723e */ /* 0x000fe200000000ff */
[----:B------:R-:W-:Y:S01]  /*67b0*/  FFMA R14, R35, R37, R14 ;  /* 0x00000025230e7223 */ /* 0x000fe2000000000e */
[----:B------:R-:W-:Y:S01]  /*67c0*/  F2FP.F16.F32.PACK_AB R47, R11, R6 ;  /* 0x000000060b2f723e */ /* 0x000fe200000000ff */
[----:B------:R-:W-:Y:S01]  /*67d0*/  FFMA R19, R35, R20, R19 ;  /* 0x0000001423137223 */ /* 0x000fe20000000013 */
[----:B------:R-:W-:Y:S02]  /*67e0*/  F2FP.F16.F32.PACK_AB R84, R9, R8 ;  /* 0x000000080954723e */ /* 0x000fe400000000ff */
[----:B------:R-:W-:Y:S01]  /*67f0*/  F2FP.F16.F32.PACK_AB R85, R15, R10 ;  /* 0x0000000a0f55723e */ /* 0x000fe200000000ff */
[----:B------:R1:W-:Y:S01]  /*6800*/  STS.128 [R77+UR48+0x200], R44 ;  /* 0x0002002c4d007988 */ /* 0x0003e20008000c30 */
[----:B------:R-:W-:Y:S02]  /*6810*/  F2FP.F16.F32.PACK_AB R86, R13, R12 ;  /* 0x0000000c0d56723e */ /* 0x000fe400000000ff */
[----:B------:R-:W-:Y:S05]  /*6820*/  F2FP.F16.F32.PACK_AB R87, R19, R14 ;  /* 0x0000000e1357723e */ /* 0x000fea00000000ff */
[----:B------:R1:W-:Y:S01]  /*6830*/  STS.128 [R79+0x200], R84 ;  /* 0x000200544f007388 */ /* 0x0003e20000000c00 */
[----:B------:R-:W-:Y:S01]  /*6840*/  @!PT LDS RZ, [RZ] ;  /* 0x00000000fffff984 */ /* 0x000fe20000000800 */
[----:B------:R-:W-:Y:S01]  /*6850*/  @!PT LDS RZ, [RZ] ;  /* 0x00000000fffff984 */ /* 0x000fe20000000800 */
[----:B------:R-:W-:Y:S01]  /*6860*/  @!PT LDS RZ, [RZ] ;  /* 0x00000000fffff984 */ /* 0x000fe20000000800 */
[----:B------:R-:W-:Y:S01]  /*6870*/  @!PT LDS RZ, [RZ] ;  /* 0x00000000fffff984 */ /* 0x000fe20000000800 */
[----:B------:R2:W-:Y:S07]  /*6880*/  MEMBAR.ALL.CTA ;  /* 0x0000000000007992 */ /* 0x0005ee0000008000 */
[----:B--2---:R-:W2:Y:S02]  /*6890*/  FENCE.VIEW.ASYNC.S ;  /* 0x00000000000073c6 */ /* 0x004ea40000000000 */
[----:B--2---:R-:W-:Y:S06]  /*68a0*/  BAR.SYNC.DEFER_BLOCKING 0x1, 0x80 ;  /* 0x0042000000007b1d */ /* 0x004fec0000010000 */
[----:B------:R-:W-:Y:S05]  /*68b0*/  @P0 BRA `(.L_x_115) ;  /* 0x0000000000380947 */ /* 0x000fea0003800000 */
[----:B------:R-:W-:Y:S02]  /*68c0*/  UIADD3 UR4, UPT, UPT, UR48, 0x200, URZ ;  /* 0x0000020030047890 */ /* 0x000fe4000fffe0ff */
[----:B------:R-:W-:Y:S01]  /*68d0*/  UIADD3 UR8, UP0, UPT, UR52, 0x680, URZ ;  /* 0x0000068034087890 */ /* 0x000fe2000ff1e0ff */
[----:B------:R-:W-:Y:S01]  /*68e0*/  UMOV UR43, UR36 ;  /* 0x00000024002b7c82 */ /* 0x000fe20008000000 */
[----:B------:R-:W-:Y:S02]  /*68f0*/  UIADD3 UR5, UPT, UPT, UR41, 0x40, URZ ;  /* 0x0000004029057890 */ /* 0x000fe4000fffe0ff */
[----:B------:R-:W-:Y:S01]  /*6900*/  MOV R67, UR4 ;  /* 0x0000000400437c02 */ /* 0x000fe20008000f00 */
[----:B------:R-:W-:Y:S02]  /*6910*/  UIADD3.X UR9, UPT, UPT, URZ, UR53, URZ, UP0, !UPT ;  /* 0x00000035ff097290 */ /* 0x000fe400087fe4ff */
[----:B------:R-:W-:Y:S01]  /*6920*/  UIADD3 UR4, UPT, UPT, UR48, 0xa00, URZ ;  /* 0x00000a0030047890 */ /* 0x000fe2000fffe0ff */
[----:B------:R-:W-:Y:S01]  /*6930*/  R2UR UR40, R67 ;  /* 0x00000000432872ca */ /* 0x000fe200000e0000 */
[----:B------:R-:W-:Y:S01]  /*6940*/  UMOV UR6, UR42 ;  /* 0x0000002a00067c82 */ /* 0x000fe20008000000 */
[----:B------:R-:W-:Y:S11]  /*6950*/  UMOV UR7, UR36 ;  /* 0x0000002400077c82 */ /* 0x000ff60008000000 */
[----:B------:R2:W-:Y:S01]  /*6960*/  UTMASTG.3D [UR40], [UR8] ;  /* 0x00000028080073b5 */ /* 0x0005e20008010000 */
[----:B------:R2:W-:Y:S01]  /*6970*/  UTMASTG.3D [UR4], [UR8] ;  /* 0x00000004080073b5 */ /* 0x0005e20008010000 */
[----:B------:R0:W-:Y:S01]  /*6980*/  UTMACMDFLUSH ;  /* 0x00000000000079b7 */ /* 0x0001e20000000000 */
[----:B--2---:R-:W-:Y:S04]  /*6990*/  DEPBAR.LE SB0, 0x1 ;  /* 0x000080400000791a */ /* 0x004fe80000000000 */
.L_x_115:
[----:B------:R-:W-:Y:S05]  /*69a0*/  BSYNC.RECONVERGENT B0 ;  /* 0x0000000000007941 */ /* 0x000fea0003800200 */
.L_x_114:
[----:B------:R-:W-:Y:S01]  /*69b0*/  BAR.SYNC.DEFER_BLOCKING 0x1, 0x80 ;  /* 0x0042000000007b1d */ /* 0x000fe20000010000 */
[----:B------:R-:W-:Y:S01]  /*69c0*/  ISETP.NE.AND P1, PT, R78, RZ, PT ;  /* 0x000000ff4e00720c */ /* 0x000fe20003f25270 */
[----:B------:R-:W-:Y:S01]  /*69d0*/  UISETP.NE.AND UP0, UPT, UR49, URZ, UPT ;  /* 0x000000ff3100728c */ /* 0x000fe2000bf05270 */
[----:B------:R-:W-:Y:S11]  /*69e0*/  LEA R3, R38, UR48, 0x3 ;  /* 0x0000003026037c11 */ /* 0x000ff6000f8e18ff */
[----:B------:R-:W-:Y:S01]  /*69f0*/  @P1 SHF.L.U32 R2, R71, 0x1f, RZ ;  /* 0x0000001f47021819 */ /* 0x000fe200000006ff */
[----:B------:R-:W-:Y:S06]  /*6a00*/  BRA.U !UP0, `(.L_x_116) ;  /* 0x0000000108247547 */ /* 0x000fec000b800000 */
[----:B------:R-:W-:Y:S01]  /*6a10*/  IMAD.U32 R5, RZ, RZ, UR51 ;  /* 0x00000033ff057e24 */ /* 0x000fe2000f8e00ff */
[----:B------:R-:W-:Y:S01]  /*6a20*/  MOV R0, UR37 ;  /* 0x0000002500007c02 */ /* 0x000fe20008000f00 */
[----:B------:R-:W-:Y:S03]  /*6a30*/  UIADD3 UR51, UPT, UPT, UR51, 0x1, URZ ;  /* 0x0000000133337890 */ /* 0x000fe6000fffe0ff */
[----:B------:R-:W-:Y:S01]  /*6a40*/  @P1 LEA R5, R5, UR48, 0x3 ;  /* 0x0000003005051c11 */ /* 0x000fe2000f8e18ff */
[----:B------:R-:W-:Y:S04]  /*6a50*/  UISETP.NE.AND UP0, UPT, UR51, 0x4, UPT ;  /* 0x000000043300788c */ /* 0x000fe8000bf05270 */
[----:B------:R-:W-:Y:S01]  /*6a60*/  @P1 VIADD R5, R5, 0x40 ;  /* 0x0000004005051836 */ /* 0x000fe20000000000 */
[----:B------:R-:W-:Y:S04]  /*6a70*/  USEL UR51, UR51, URZ, UP0 ;  /* 0x000000ff33337287 */ /* 0x000fe80008000000 */
[----:B------:R-:W-:Y:S04]  /*6a80*/  @P1 PRMT R0, R0, 0x654, R5 ;  /* 0x0000065400001816 */ /* 0x000fe80000000005 */
[----:B------:R2:W-:Y:S04]  /*6a90*/  @P1 SYNCS.ARRIVE.TRANS64.RED.A1T0 RZ, [R0+URZ], RZ ;  /* 0x000000ff00ff19a7 */ /* 0x0005e800081004ff */
.L_x_116:
[----:B------:R-:W3:Y:S01]  /*6aa0*/  @P1 SYNCS.PHASECHK.TRANS64.TRYWAIT P0, [R3+URZ+0x20], R2 ;  /* 0x00002002030015a7 */ /* 0x000ee200080011ff */
[----:B------:R-:W-:Y:S01]  /*6ab0*/  BSSY B1, `(.L_x_117) ;  /* 0x0000012000017945 */ /* 0x000fe20003800000 */
[----:B---3--:R-:W-:Y:S03]  /*6ac0*/  @P1 SEL R39, RZ, 0x1, !P0 ;  /* 0x00000001ff271807 */ /* 0x008fe60004000000 */
[----:B------:R-:W-:Y:S05]  /*6ad0*/  @!P1 BRA `(.L_x_118) ;  /* 0x00000000003c9947 */ /* 0x000fea0003800000 */
[----:B------:R-:W-:Y:S01]  /*6ae0*/  ISETP.NE.AND P1, PT, R80, RZ, PT ;  /* 0x000000ff5000720c */ /* 0x000fe20003f25270 */
[----:B------:R-:W-:Y:S01]  /*6af0*/  BSSY B0, `(.L_x_119) ;  /* 0x0000009000007945 */ /* 0x000fe20003800000 */
[----:B------:R-:W-:Y:S11]  /*6b00*/  ISETP.NE.AND P0, PT, R39, RZ, PT ;  /* 0x000000ff2700720c */ /* 0x000ff60003f05270 */
[----:B------:R-:W-:Y:S05]  /*6b10*/  @P1 IMAD R4, R38, 0x1000, R77 ;  /* 0x0000100026041824 */ /* 0x000fea00078e024d */
[----:B------:R-:W-:Y:S05]  /*6b20*/  @P1 IADD3 R2, PT, PT, R4, UR48, RZ ;  /* 0x0000003004021c10 */ /* 0x000fea000fffe0ff */
[----:B------:R-:W-:Y:S01]  /*6b30*/  @P1 IMAD.IADD R2, R81, 0x1, R2 ;  /* 0x0000000151021824 */ /* 0x000fe200078e0202 */
[----:B------:R-:W-:Y:S06]  /*6b40*/  @P0 BRA `(.L_x_120) ;  /* 0x00000000000c0947 */ /* 0x000fec0003800000 */
[----:B--2---:R-:W-:Y:S04]  /*6b50*/  SHF.L.U32 R0, R71, 0x1f, RZ ;  /* 0x0000001f47007819 */ /* 0x004fe800000006ff */
[----:B------:R-:W2:Y:S02]  /*6b60*/  SYNCS.PHASECHK.TRANS64.TRYWAIT P0, [R3+URZ+0x20], R0 ;  /* 0x00002000030075a7 */ /* 0x000ea400080011ff */
[----:B--2---:R-:W-:Y:S05]  /*6b70*/  @!P0 BRA `(.L_x_121) ;  /* 0x0000002400dc8947 */ /* 0x004fea0003800000 */
.L_x_120:
[----:B------:R-:W-:Y:S05]  /*6b80*/  BSYNC B0 ;  /* 0x0000000000007941 */ /* 0x000fea0003800000 */
.L_x_119:
[----:B------:R-:W-:Y:S02]  /*6b90*/  ISETP.NE.AND P0, PT, R80, RZ, PT ;  /* 0x000000ff5000720c */ /* 0x000fe40003f05270 */
[----:B------:R-:W-:Y:S11]  /*6ba0*/  IADD3 R38, PT, PT, R38, 0x1, RZ ;  /* 0x0000000126267810 */ /* 0x000ff60007ffe0ff */
[----:B------:R3:W4:Y:S04]  /*6bb0*/  @P0 LDS.128 R40, [R4+UR48+0x200] ;  /* 0x0002003004280984 */ /* 0x0007280008000c00 */
[----:B------:R3:W1:Y:S02]  /*6bc0*/  @P0 LDS.128 R48, [R2+0x200] ;  /* 0x0002000002300984 */ /* 0x0006640000000c00 */
.L_x_118:
[----:B------:R-:W-:Y:S05]  /*6bd0*/  BSYNC B1 ;  /* 0x0000000000017941 */ /* 0x000fea0003800000 */
.L_x_117:
[----:B--2---:R-:W-:Y:S05]  /*6be0*/  VIADD R3, R34, 0x10 ;  /* 0x0000001022037836 */ /* 0x004fea0000000000 */
[----:B------:R-:W-:Y:S04]  /*6bf0*/  SHF.R.U32.HI R3, RZ, 0x15, R3 ;  /* 0x00000015ff037819 */ /* 0x000fe80000011603 */
[----:B------:R-:W-:Y:S11]  /*6c00*/  LOP3.LUT P0, RZ, R3, 0x3, R66, 0x48, !PT ;  /* 0x0000000303ff7812 */ /* 0x000ff60007804842 */
[----:B------:R-:W-:Y:S02]  /*6c10*/  @!UPT UIADD3 URZ, UPT, UPT, URZ, URZ, URZ ;  /* 0x000000fffffff290 */ /* 0x000fe4000fffe0ff */
[----:B------:R-:W-:Y:S05]  /*6c20*/  @!P0 BRA `(.L_x_122) ;  /* 0x0000000000408947 */ /* 0x000fea0003800000 */
[----:B------:R-:W2:Y:S01]  /*6c30*/  LDCU.64 UR8, c[0x4][0x70] ;  /* 0x01000e00ff0877ac */ /* 0x000ea20008000a00 */
[----:B------:R-:W-:Y:S01]  /*6c40*/  MOV R3, 0x0 ;  /* 0x0000000000037802 */ /* 0x000fe20000000f00 */
[----:B------:R-:W-:Y:S02]  /*6c50*/  HFMA2 R12, -RZ, RZ, 0, 5.9604644775390625e-08 ;  /* 0x00000001ff0c7431 */ /* 0x000fe400000001ff */
[----:B------:R-:W-:Y:S02]  /*6c60*/  IMAD.MOV.U32 R8, RZ, RZ, 0x192 ;  /* 0x00000192ff087424 */ /* 0x000fe400078e00ff */
[----:B------:R-:W-:Y:S01]  /*6c70*/  IMAD.MOV.U32 R13, RZ, RZ, RZ ;  /* 0x000000ffff0d7224 */ /* 0x000fe200078e00ff */
[----:B------:R-:W5:Y:S01]  /*6c80*/  LDCU.64 UR6, c[0x4][0x78] ;  /* 0x01000f00ff0677ac */ /* 0x000f620008000a00 */
[----:B---3--:R-:W3:Y:S01]  /*6c90*/  LDC.64 R2, c[0x4][R3] ;  /* 0x0100000003027b82 */ /* 0x008ee20000000a00 */
[----:B------:R-:W4:Y:S01]  /*6ca0*/  LDCU.64 UR4, c[0x4][0x10] ;  /* 0x01000200ff0477ac */ /* 0x000f220008000a00 */
[----:B--2---:R-:W-:Y:S01]  /*6cb0*/  MOV R5, UR9 ;  /* 0x0000000900057c02 */ /* 0x004fe20008000f00 */
[----:B------:R-:W-:Y:S01]  /*6cc0*/  IMAD.U32 R4, RZ, RZ, UR8 ;  /* 0x00000008ff047e24 */ /* 0x000fe2000f8e00ff */
[----:B-----5:R-:W-:Y:S01]  /*6cd0*/  MOV R7, UR7 ;  /* 0x0000000700077c02 */ /* 0x020fe20008000f00 */
[----:B------:R-:W-:Y:S01]  /*6ce0*/  IMAD.U32 R6, RZ, RZ, UR6 ;  /* 0x00000006ff067e24 */ /* 0x000fe2000f8e00ff */
[----:B----4-:R-:W-:Y:S01]  /*6cf0*/  MOV R11, UR5 ;  /* 0x00000005000b7c02 */ /* 0x010fe20008000f00 */
[----:B------:R-:W-:Y:S02]  /*6d00*/  IMAD.U32 R10, RZ, RZ, UR4 ;  /* 0x00000004ff0a7e24 */ /* 0x000fe4000f8e00ff */
[----:B------:R-:W-:Y:S07]  /*6d10*/  LEPC R20, `(.L_x_122) ;  /* 0x000000001014794e */ /* 0x000fee0000000000 */
[----:B-1-3--:R-:W-:Y:S05]  /*6d20*/  CALL.ABS.NOINC R2 ;  /* 0x0000000002007343 */ /* 0x00afea0003c00000 */
.L_x_122:
[----:B------:R-:W-:Y:S01]  /*6d30*/  ISETP.NE.AND P6, PT, R78, RZ, PT ;  /* 0x000000ff4e00720c */ /* 0x000fe20003fc5270 */
[----:B------:R-:W-:Y:S05]  /*6d40*/  WARPSYNC.ALL ;  /* 0x0000000000007948 */ /* 0x000fea0003800000 */
[----:B------:R-:W-:Y:S01]  /*6d50*/  R2UR UR4, R34 ;  /* 0x00000000220472ca */ /* 0x000fe200000e0000 */
[--C-:B----4-:R-:W-:Y:S01]  /*6d60*/  HADD2.F32 R20, -RZ, R40.reuse.H0_H0 ;  /* 0x20000028ff147230 */ /* 0x110fe20000004100 */
[----:B------:R-:W-:Y:S01]  /*6d70*/  ISETP.NE.AND P0, PT, R72, RZ, PT ;  /* 0x000000ff4800720c */ /* 0x000fe20003f05270 */
[----:B------:R-:W-:Y:S01]  /*6d80*/  HADD2.F32 R21, -RZ, R40.H1_H1 ;  /* 0x30000028ff157230 */ /* 0x000fe20000004100 */
[----:B------:R-:W-:Y:S01]  /*6d90*/  MOV R82, UR51 ;  /* 0x0000003300527c02 */ /* 0x000fe20008000f00 */
[--C-:B------:R-:W-:Y:S01]  /*6da0*/  HADD2.F32 R36, -RZ, R41.reuse.H1_H1 ;  /* 0x30000029ff247230 */ /* 0x100fe20000004100 */
[----:B------:R-:W-:Y:S01]  /*6db0*/  MOV R83, UR37 ;  /* 0x0000002500537c02 */ /* 0x000fe20008000f00 */
[----:B-1----:R-:W-:Y:S01]  /*6dc0*/  HADD2.F32 R37, -RZ, R48.H0_H0 ;  /* 0x20000030ff257230 */ /* 0x002fe20000004100 */
[----:B------:R-:W-:Y:S01]  /*6dd0*/  @P6 LEA R82, R82, UR48, 0x3 ;  /* 0x0000003052526c11 */ /* 0x000fe2000f8e18ff */
[----:B------:R-:W-:Y:S01]  /*6de0*/  BSSY.RECONVERGENT B0, `(.L_x_123) ;  /* 0x0000052000007945 */ /* 0x000fe20003800200 */
[----:B------:R-:W-:Y:S02]  /*6df0*/  @P6 SHF.L.U32 R88, R71, 0x1f, RZ ;  /* 0x0000001f47586819 */ /* 0x000fe400000006ff */
[----:B------:R-:W-:Y:S01]  /*6e00*/  @P6 IADD3 R82, PT, PT, R82, 0x40, RZ ;  /* 0x0000004052526810 */ /* 0x000fe20007ffe0ff */
[----:B---3--:R-:W1:Y:S03]  /*6e10*/  LDTM.x16 R4, tmem[UR4+0x10] ;  /* 0x00001004000479ee */ /* 0x008e660008240000 */
[----:B------:R-:W-:Y:S02]  /*6e20*/  @P6 PRMT R82, R83, 0x654, R82 ;  /* 0x0000065453526816 */ /* 0x000fe40000000052 */
[----:B------:R-:W-:Y:S01]  /*6e30*/  LEA R83, R38, UR48, 0x3 ;  /* 0x0000003026537c11 */ /* 0x000fe2000f8e18ff */
[C---:B-1----:R-:W-:Y:S01]  /*6e40*/  FMUL R0, R32.reuse, R4 ;  /* 0x0000000420007220 */ /* 0x042fe20000400000 */
[C---:B------:R-:W-:Y:S01]  /*6e50*/  FMUL R2, R32.reuse, R5 ;  /* 0x0000000520027220 */ /* 0x040fe20000400000 */
[C---:B------:R-:W-:Y:S01]  /*6e60*/  FMUL R3, R32.reuse, R6 ;  /* 0x0000000620037220 */ /* 0x040fe20000400000 */
[C---:B------:R-:W-:Y:S01]  /*6e70*/  FMUL R7, R32.reuse, R7 ;  /* 0x0000000720077220 */ /* 0x040fe20000400000 */
[C---:B------:R-:W-:Y:S01]  /*6e80*/  FFMA R0, R35.reuse, R20, R0 ;  /* 0x0000001423007223 */ /* 0x040fe20000000000 */
[----:B------:R-:W-:Y:S02]  /*6e90*/  HADD2.F32 R20, -RZ, R41.H0_H0 ;  /* 0x20000029ff147230 */ /* 0x000fe40000004100 */
[C---:B------:R-:W-:Y:S01]  /*6ea0*/  FFMA R2, R35.reuse, R21, R2 ;  /* 0x0000001523027223 */ /* 0x040fe20000000002 */
[C---:B------:R-:W-:Y:S01]  /*6eb0*/  FMUL R4, R32.reuse, R8 ;  /* 0x0000000820047220 */ /* 0x040fe20000400000 */
[C---:B------:R-:W-:Y:S01]  /*6ec0*/  FMUL R5, R32.reuse, R9 ;  /* 0x0000000920057220 */ /* 0x040fe20000400000 */
[--C-:B------:R-:W-:Y:S02]  /*6ed0*/  HADD2.F32 R21, -RZ, R43.reuse.H0_H0 ;  /* 0x2000002bff157230 */ /* 0x100fe40000004100 */
[C---:B------:R-:W-:Y:S01]  /*6ee0*/  FFMA R3, R35.reuse, R20, R3 ;  /* 0x0000001423037223 */ /* 0x040fe20000000003 */
[--C-:B------:R-:W-:Y:S02]  /*6ef0*/  HADD2.F32 R20, -RZ, R42.reuse.H0_H0 ;  /* 0x2000002aff147230 */ /* 0x100fe40000004100 */
[C---:B------:R-:W-:Y:S01]  /*6f00*/  FFMA R7, R35.reuse, R36, R7 ;  /* 0x0000002423077223 */ /* 0x040fe20000000007 */
[C---:B------:R-:W-:Y:S01]  /*6f10*/  FMUL R6, R32.reuse, R10 ;  /* 0x0000000a20067220 */ /* 0x040fe20000400000 */
[----:B------:R-:W-:Y:S02]  /*6f20*/  HADD2.F32 R36, -RZ, R43.H1_H1 ;  /* 0x3000002bff247230 */ /* 0x000fe40000004100 */
[C---:B------:R-:W-:Y:S01]  /*6f30*/  FMUL R11, R32.reuse, R11 ;  /* 0x0000000b200b7220 */ /* 0x040fe20000400000 */
[C---:B------:R-:W-:Y:S01]  /*6f40*/  FFMA R4, R35.reuse, R20, R4 ;  /* 0x0000001423047223 */ /* 0x040fe20000000004 */
[----:B------:R-:W-:Y:S02]  /*6f50*/  HADD2.F32 R20, -RZ, R42.H1_H1 ;  /* 0x3000002aff147230 */ /* 0x000fe40000004100 */
[C---:B------:R-:W-:Y:S01]  /*6f60*/  FMUL R8, R32.reuse, R12 ;  /* 0x0000000c20087220 */ /* 0x040fe20000400000 */
[C---:B------:R-:W-:Y:S01]  /*6f70*/  FMUL R9, R32.reuse, R13 ;  /* 0x0000000d20097220 */ /* 0x040fe20000400000 */
[C---:B------:R-:W-:Y:S01]  /*6f80*/  FMUL R10, R32.reuse, R14 ;  /* 0x0000000e200a7220 */ /* 0x040fe20000400000 */
[C---:B------:R-:W-:Y:S01]  /*6f90*/  FMUL R15, R32.reuse, R15 ;  /* 0x0000000f200f7220 */ /* 0x040fe20000400000 */
[C---:B------:R-:W-:Y:S01]  /*6fa0*/  FFMA R5, R35.reuse, R20, R5 ;  /* 0x0000001423057223 */ /* 0x040fe20000000005 */
[----:B------:R-:W-:Y:S02]  /*6fb0*/  HADD2.F32 R20, -RZ, R48.H1_H1 ;  /* 0x30000030ff147230 */ /* 0x000fe40000004100 */
[C---:B------:R-:W-:Y:S01]  /*6fc0*/  FFMA R6, R35.reuse, R21, R6 ;  /* 0x0000001523067223 */ /* 0x040fe20000000006 */
[C---:B------:R-:W-:Y:S01]  /*6fd0*/  FFMA R11, R35.reuse, R36, R11 ;  /* 0x00000024230b7223 */ /* 0x040fe2000000000b */
[C---:B------:R-:W-:Y:S01]  /*6fe0*/  FFMA R8, R35.reuse, R37, R8 ;  /* 0x0000002523087223 */ /* 0x040fe20000000008 */
[--C-:B------:R-:W-:Y:S02]  /*6ff0*/  HADD2.F32 R21, -RZ, R49.reuse.H0_H0 ;  /* 0x20000031ff157230 */ /* 0x100fe40000004100 */
[C---:B------:R-:W-:Y:S01]  /*7000*/  FFMA R9, R35.reuse, R20, R9 ;  /* 0x0000001423097223 */ /* 0x040fe20000000009 */
[----:B------:R-:W-:Y:S02]  /*7010*/  HADD2.F32 R20, -RZ, R49.H1_H1 ;  /* 0x30000031ff147230 */ /* 0x000fe40000004100 */
[C---:B------:R-:W-:Y:S01]  /*7020*/  FMUL R12, R32.reuse, R16 ;  /* 0x00000010200c7220 */ /* 0x040fe20000400000 */
[C---:B------:R-:W-:Y:S01]  /*7030*/  FMUL R13, R32.reuse, R17 ;  /* 0x00000011200d7220 */ /* 0x040fe20000400000 */
[C---:B------:R-:W-:Y:S01]  /*7040*/  FFMA R10, R35.reuse, R21, R10 ;  /* 0x00000015230a7223 */ /* 0x040fe2000000000a */
[--C-:B------:R-:W-:Y:S02]  /*7050*/  HADD2.F32 R21, -RZ, R50.reuse.H0_H0 ;  /* 0x20000032ff157230 */ /* 0x100fe40000004100 */
[C---:B------:R-:W-:Y:S01]  /*7060*/  FFMA R15, R35.reuse, R20, R15 ;  /* 0x00000014230f7223 */ /* 0x040fe2000000000f */
[----:B------:R-:W-:Y:S02]  /*7070*/  HADD2.F32 R20, -RZ, R50.H1_H1 ;  /* 0x30000032ff147230 */ /* 0x000fe40000004100 */
[C---:B------:R-:W-:Y:S01]  /*7080*/  FMUL R14, R32.reuse, R18 ;  /* 0x00000012200e7220 */ /* 0x040fe20000400000 */
[--C-:B------:R-:W-:Y:S02]  /*7090*/  HADD2.F32 R37, -RZ, R51.reuse.H0_H0 ;  /* 0x20000033ff257230 */ /* 0x100fe40000004100 */
[----:B------:R-:W-:Y:S01]  /*70a0*/  FMUL R19, R32, R19 ;  /* 0x0000001320137220 */ /* 0x000fe20000400000 */
[----:B------:R-:W-:Y:S01]  /*70b0*/  HADD2.F32 R36, -RZ, R51.H1_H1 ;  /* 0x30000033ff247230 */ /* 0x000fe20000004100 */
        /* <DEDUP_REMOVED lines=22> */
[----:B------:R-:W-:Y:S02]  /*7220*/  UIADD3 UR12, UP0, UPT, UR52, 0x680, URZ ;  /* 0x00000680340c7890 */ /* 0x000fe4000ff1e0ff */
[----:B------:R-:W-:Y:S02]  /*7230*/  UIADD3 UR9, UPT, UPT, UR41, 0x10, URZ ;  /* 0x0000001029097890 */ /* 0x000fe4000fffe0ff */
[----:B------:R-:W-:Y:S02]  /*7240*/  UIADD3 UR8, UPT, UPT, UR48, 0x1200, URZ ;  /* 0x0000120030087890 */ /* 0x000fe4000fffe0ff */
[----:B------:R-:W-:Y:S01]  /*7250*/  UIADD3.X UR13, UPT, UPT, URZ, UR53, URZ, UP0, !UPT ;  /* 0x00000035ff0d7290 */ /* 0x000fe200087fe4ff */
[----:B------:R-:W-:Y:S01]  /*7260*/  UMOV UR10, UR42 ;  /* 0x0000002a000a7c82 */ /* 0x000fe20008000000 */
[----:B------:R-:W-:Y:S01]  /*7270*/  UMOV UR11, UR36 ;  /* 0x00000024000b7c82 */ /* 0x000fe20008000000 */
[----:B------:R-:W-:Y:S02]  /*7280*/  UIADD3 UR5, UPT, UPT, UR41, 0x50, URZ ;  /* 0x0000005029057890 */ /* 0x000fe4000fffe0ff */
[----:B------:R-:W-:Y:S01]  /*7290*/  UIADD3 UR4, UPT, UPT, UR48, 0x1a00, URZ ;  /* 0x00001a0030047890 */ /* 0x000fe2000fffe0ff */
[----:B------:R-:W-:Y:S03]  /*72a0*/  UMOV UR6, UR42 ;  /* 0x0000002a00067c82 */ /* 0x000fe60008000000 */
[----:B------:R2:W-:Y:S01]  /*72b0*/  UTMASTG.3D [UR8], [UR12] ;  /* 0x000000080c0073b5 */ /* 0x0005e20008010000 */
[----:B------:R-:W-:Y:S04]  /*72c0*/  UMOV UR7, UR36 ;  /* 0x0000002400077c82 */ /* 0x000fe80008000000 */
[----:B------:R2:W-:Y:S01]  /*72d0*/  UTMASTG.3D [UR4], [UR12] ;  /* 0x000000040c0073b5 */ /* 0x0005e20008010000 */
[----:B------:R0:W-:Y:S01]  /*72e0*/  UTMACMDFLUSH ;  /* 0x00000000000079b7 */ /* 0x0001e20000000000 */
[----:B--2---:R-:W-:Y:S04]  /*72f0*/  DEPBAR.LE SB0, 0x1 ;  /* 0x000080400000791a */ /* 0x004fe80000000000 */
.L_x_124:
[----:B------:R-:W-:Y:S05]  /*7300*/  BSYNC.RECONVERGENT B0 ;  /* 0x0000000000007941 */ /* 0x000fea0003800200 */
.L_x_123:
[----:B------:R-:W-:Y:S01]  /*7310*/  BAR.SYNC.DEFER_BLOCKING 0x1, 0x80 ;  /* 0x0042000000007b1d */ /* 0x000fe20000010000 */
[----:B------:R-:W-:Y:S04]  /*7320*/  UIADD3 UR40, UPT, UPT, UR51, 0x1, URZ ;  /* 0x0000000133287890 */ /* 0x000fe8000fffe0ff */
[----:B------:R-:W-:Y:S04]  /*7330*/  UISETP.NE.AND UP0, UPT, UR40, 0x4, UPT ;  /* 0x000000042800788c */ /* 0x000fe8000bf05270 */
[----:B------:R-:W-:Y:S01]  /*7340*/  USEL UR40, UR40, URZ, UP0 ;  /* 0x000000ff28287287 */ /* 0x000fe20008000000 */
[----:B------:R2:W-:Y:S01]  /*7350*/  @P6 SYNCS.ARRIVE.TRANS64.RED.A1T0 RZ, [R82+URZ], RZ ;  /* 0x000000ff52ff69a7 */ /* 0x0005e200081004ff */
[----:B------:R-:W-:Y:S01]  /*7360*/  BSSY B1, `(.L_x_125) ;  /* 0x0000013000017945 */ /* 0x000fe20003800000 */
[----:B------:R-:W3:Y:S02]  /*7370*/  @P6 SYNCS.PHASECHK.TRANS64.TRYWAIT P0, [R83+URZ+0x20], R88 ;  /* 0x00002058530065a7 */ /* 0x000ee400080011ff */
[----:B---3--:R-:W-:Y:S01]  /*7380*/  @P6 SEL R39, RZ, 0x1, !P0 ;  /* 0x00000001ff276807 */ /* 0x008fe20004000000 */
[----:B--2---:R-:W-:Y:S06]  /*7390*/  @!P6 BRA `(.L_x_126) ;  /* 0x00000000003ce947 */ /* 0x004fec0003800000 */
[----:B------:R-:W-:Y:S01]  /*73a0*/  ISETP.NE.AND P1, PT, R80, RZ, PT ;  /* 0x000000ff5000720c */ /* 0x000fe20003f25270 */
[----:B------:R-:W-:Y:S01]  /*73b0*/  BSSY B0, `(.L_x_127) ;  /* 0x0000009000007945 */ /* 0x000fe20003800000 */
[----:B------:R-:W-:Y:S11]  /*73c0*/  ISETP.NE.AND P0, PT, R39, RZ, PT ;  /* 0x000000ff2700720c */ /* 0x000ff60003f05270 */
[----:B------:R-:W-:Y:S05]  /*73d0*/  @P1 IMAD R2, R38, 0x1000, R77 ;  /* 0x0000100026021824 */ /* 0x000fea00078e024d */
[----:B------:R-:W-:Y:S05]  /*73e0*/  @P1 IADD3 R0, PT, PT, R2, UR48, RZ ;  /* 0x0000003002001c10 */ /* 0x000fea000fffe0ff */
[----:B------:R-:W-:Y:S01]  /*73f0*/  @P1 IMAD.IADD R0, R81, 0x1, R0 ;  /* 0x0000000151001824 */ /* 0x000fe200078e0200 */
[----:B------:R-:W-:Y:S06]  /*7400*/  @P0 BRA `(.L_x_128) ;  /* 0x00000000000c0947 */ /* 0x000fec0003800000 */
[----:B------:R-:W-:Y:S04]  /*7410*/  SHF.L.U32 R4, R71, 0x1f, RZ ;  /* 0x0000001f47047819 */ /* 0x000fe800000006ff */
[----:B------:R-:W2:Y:S02]  /*7420*/  SYNCS.PHASECHK.TRANS64.TRYWAIT P0, [R83+URZ+0x20], R4 ;  /* 0x00002004530075a7 */ /* 0x000ea400080011ff */
[----:B--2---:R-:W-:Y:S05]  /*7430*/  @!P0 BRA `(.L_x_129) ;  /* 0x0000001c00c08947 */ /* 0x004fea0003800000 */
.L_x_128:
[----:B------:R-:W-:Y:S05]  /*7440*/  BSYNC B0 ;  /* 0x0000000000007941 */ /* 0x000fea0003800000 */
.L_x_127:
[----:B------:R-:W-:Y:S02]  /*7450*/  ISETP.NE.AND P0, PT, R80, RZ, PT ;  /* 0x000000ff5000720c */ /* 0x000fe40003f05270 */
[----:B------:R-:W-:Y:S11]  /*7460*/  IADD3 R38, PT, PT, R38, 0x1, RZ ;  /* 0x0000000126267810 */ /* 0x000ff60007ffe0ff */
[----:B------:R3:W4:Y:S04]  /*7470*/  @P0 LDS.128 R40, [R2+UR48+0x200] ;  /* 0x0002003002280984 */ /* 0x0007280008000c00 */
[----:B------:R3:W1:Y:S02]  /*7480*/  @P0 LDS.128 R48, [R0+0x200] ;  /* 0x0002000000300984 */ /* 0x0006640000000c00 */
.L_x_126:
[----:B------:R-:W-:Y:S05]  /*7490*/  BSYNC B1 ;  /* 0x0000000000017941 */ /* 0x000fea0003800000 */
.L_x_125:
[----:B------:R-:W-:Y:S05]  /*74a0*/  VIADD R3, R34, 0x20 ;  /* 0x0000002022037836 */ /* 0x000fea0000000000 */
[----:B------:R-:W-:Y:S04]  /*74b0*/  SHF.R.U32.HI R3, RZ, 0x15, R3 ;  /* 0x00000015ff037819 */ /* 0x000fe80000011603 */
[----:B------:R-:W-:Y:S11]  /*74c0*/  LOP3.LUT P0, RZ, R3, 0x3, R66, 0x48, !PT ;  /* 0x0000000303ff7812 */ /* 0x000ff60007804842 */
[----:B------:R-:W-:Y:S02]  /*74d0*/  @!UPT UIADD3 URZ, UPT, UPT, URZ, URZ, URZ ;  /* 0x000000fffffff290 */ /* 0x000fe4000fffe0ff */
[----:B------:R-:W-:Y:S05]  /*74e0*/  @!P0 BRA `(.L_x_130) ;  /* 0x0000000000408947 */ /* 0x000fea0003800000 */
[----:B------:R-:W5:Y:S01]  /*74f0*/  LDCU.64 UR8, c[0x4][0x70] ;  /* 0x01000e00ff0877ac */ /* 0x000f620008000a00 */
[----:B------:R-:W-:Y:S01]  /*7500*/  MOV R3, 0x0 ;  /* 0x0000000000037802 */ /* 0x000fe20000000f00 */
[----:B------:R-:W-:Y:S02]  /*7510*/  HFMA2 R12, -RZ, RZ, 0, 5.9604644775390625e-08 ;  /* 0x00000001ff0c7431 */ /* 0x000fe400000001ff */
[----:B------:R-:W-:Y:S02]  /*7520*/  IMAD.MOV.U32 R8, RZ, RZ, 0x192 ;  /* 0x00000192ff087424 */ /* 0x000fe400078e00ff */
[----:B------:R-:W-:Y:S01]  /*7530*/  IMAD.MOV.U32 R13, RZ, RZ, RZ ;  /* 0x000000ffff0d7224 */ /* 0x000fe200078e00ff */
[----:B------:R-:W4:Y:S01]  /*7540*/  LDCU.64 UR6, c[0x4][0x78] ;  /* 0x01000f00ff0677ac */ /* 0x000f220008000a00 */
[----:B---3--:R-:W3:Y:S01]  /*7550*/  LDC.64 R2, c[0x4][R3] ;  /* 0x0100000003027b82 */ /* 0x008ee20000000a00 */
[----:B------:R-:W1:Y:S01]  /*7560*/  LDCU.64 UR4, c[0x4][0x10] ;  /* 0x01000200ff0477ac */ /* 0x000e620008000a00 */
[----:B-----5:R-:W-:Y:S01]  /*7570*/  MOV R5, UR9 ;  /* 0x0000000900057c02 */ /* 0x020fe20008000f00 */
[----:B--2---:R-:W-:Y:S01]  /*7580*/  IMAD.U32 R4, RZ, RZ, UR8 ;  /* 0x00000008ff047e24 */ /* 0x004fe2000f8e00ff */
[----:B----4-:R-:W-:Y:S01]  /*7590*/  MOV R7, UR7 ;  /* 0x0000000700077c02 */ /* 0x010fe20008000f00 */
[----:B------:R-:W-:Y:S01]  /*75a0*/  IMAD.U32 R6, RZ, RZ, UR6 ;  /* 0x00000006ff067e24 */ /* 0x000fe2000f8e00ff */
[----:B-1----:R-:W-:Y:S01]  /*75b0*/  MOV R11, UR5 ;  /* 0x00000005000b7c02 */ /* 0x002fe20008000f00 */
[----:B------:R-:W-:Y:S02]  /*75c0*/  IMAD.U32 R10, RZ, RZ, UR4 ;  /* 0x00000004ff0a7e24 */ /* 0x000fe4000f8e00ff */
[----:B------:R-:W-:Y:S07]  /*75d0*/  LEPC R20, `(.L_x_130) ;  /* 0x000000001014794e */ /* 0x000fee0000000000 */
[----:B---3--:R-:W-:Y:S05]  /*75e0*/  CALL.ABS.NOINC R2 ;  /* 0x0000000002007343 */ /* 0x008fea0003c00000 */
.L_x_130:
        /* <DEDUP_REMOVED lines=8> */
[----:B--2---:R-:W-:Y:S01]  /*7670*/  MOV R83, UR37 ;  /* 0x0000002500537c02 */ /* 0x004fe20008000f00 */
[----:B-1----:R-:W-:Y:S01]  /*7680*/  HADD2.F32 R37, -RZ, R48.H0_H0 ;  /* 0x20000030ff257230 */ /* 0x002fe20000004100 */
[----:B------:R-:W-:Y:S01]  /*7690*/  @P6 LEA R82, R82, UR48, 0x3 ;  /* 0x0000003052526c11 */ /* 0x000fe2000f8e18ff */
[----:B------:R-:W-:Y:S01]  /*76a0*/  BSSY.RECONVERGENT B0, `(.L_x_131) ;  /* 0x0000052000007945 */ /* 0x000fe20003800200 */
[----:B------:R-:W-:Y:S02]  /*76b0*/  LEA R88, R38, UR48, 0x3 ;  /* 0x0000003026587c11 */ /* 0x000fe4000f8e18ff */
[----:B------:R-:W-:Y:S01]  /*76c0*/  @P6 IADD3 R82, PT, PT, R82, 0x40, RZ ;  /* 0x0000004052526810 */ /* 0x000fe20007ffe0ff */
[----:B------:R-:W3:Y:S03]  /*76d0*/  LDTM.x16 R4, tmem[UR4+0x20] ;  /* 0x00002004000479ee */ /* 0x000ee60008240000 */
[----:B------:R-:W-:Y:S02]  /*76e0*/  @P6 PRMT R82, R83, 0x654, R82 ;  /* 0x0000065453526816 */ /* 0x000fe40000000052 */
[----:B------:R-:W-:Y:S01]  /*76f0*/  @P6 SHF.L.U32 R83, R71, 0x1f, RZ ;  /* 0x0000001f47536819 */ /* 0x000fe200000006ff */
[C---:B---3--:R-:W-:Y:S01]  /*7700*/  FMUL R0, R32.reuse, R4 ;  /* 0x0000000420007220 */ /* 0x048fe20000400000 */
        /* <DEDUP_REMOVED lines=75> */
.L_x_132:
[----:B------:R-:W-:Y:S05]  /*7bc0*/  BSYNC.RECONVERGENT B0 ;  /* 0x0000000000007941 */ /* 0x000fea0003800200 */
.L_x_131:
        /* <DEDUP_REMOVED lines=19> */
.L_x_136:
[----:B------:R-:W-:Y:S05]  /*7d00*/  BSYNC B0 ;  /* 0x0000000000007941 */ /* 0x000fea0003800000 */
.L_x_135:
[----:B------:R-:W-:Y:S11]  /*7d10*/  ISETP.NE.AND P0, PT, R80, RZ, PT ;  /* 0x000000ff5000720c */ /* 0x000ff60003f05270 */
[----:B------:R-:W-:Y:S02]  /*7d20*/  @!UPT UIADD3 URZ, UPT, UPT, URZ, URZ, URZ ;  /* 0x000000fffffff290 */ /* 0x000fe4000fffe0ff */
[----:B------:R3:W4:Y:S04]  /*7d30*/  @P0 LDS.128 R40, [R38+UR48+0x200] ;  /* 0x0002003026280984 */ /* 0x0007280008000c00 */
[----:B------:R3:W1:Y:S02]  /*7d40*/  @P0 LDS.128 R48, [R81+0x200] ;  /* 0x0002000051300984 */ /* 0x0006640000000c00 */
.L_x_134:
[----:B------:R-:W-:Y:S05]  /*7d50*/  BSYNC B1 ;  /* 0x0000000000017941 */ /* 0x000fea0003800000 */
.L_x_133:
        /* <DEDUP_REMOVED lines=11> */
[----:B------:R-:W1:Y:S01]  /*7e10*/  LDC.64 R2, c[0x4][R3] ;  /* 0x0100000003027b82 */ /* 0x000e620000000a00 */
[----:B------:R-:W3:Y:S01]  /*7e20*/  LDCU.64 UR4, c[0x4][0x10] ;  /* 0x01000200ff0477ac */ /* 0x000ee20008000a00 */
[----:B--2---:R-:W-:Y:S01]  /*7e30*/  MOV R5, UR9 ;  /* 0x0000000900057c02 */ /* 0x004fe20008000f00 */
[----:B------:R-:W-:Y:S01]  /*7e40*/  IMAD.U32 R4, RZ, RZ, UR8 ;  /* 0x00000008ff047e24 */ /* 0x000fe2000f8e00ff */
[----:B-----5:R-:W-:Y:S01]  /*7e50*/  MOV R7, UR7 ;  /* 0x0000000700077c02 */ /* 0x020fe20008000f00 */
[----:B------:R-:W-:Y:S01]  /*7e60*/  IMAD.U32 R6, RZ, RZ, UR6 ;  /* 0x00000006ff067e24 */ /* 0x000fe2000f8e00ff */
[----:B---3--:R-:W-:Y:S01]  /*7e70*/  MOV R11, UR5 ;  /* 0x00000005000b7c02 */ /* 0x008fe20008000f00 */
[----:B------:R-:W-:Y:S02]  /*7e80*/  IMAD.U32 R10, RZ, RZ, UR4 ;  /* 0x00000004ff0a7e24 */ /* 0x000fe4000f8e00ff */
[----:B------:R-:W-:Y:S07]  /*7e90*/  LEPC R20, `(.L_x_138) ;  /* 0x000000001014794e */ /* 0x000fee0000000000 */
[----:B-1--4-:R-:W-:Y:S05]  /*7ea0*/  CALL.ABS.NOINC R2 ;  /* 0x0000000002007343 */ /* 0x012fea0003c00000 */
.L_x_138:
[----:B------:R-:W-:Y:S01]  /*7eb0*/  ISETP.NE.AND P0, PT, R72, RZ, PT ;  /* 0x000000ff4800720c */ /* 0x000fe20003f05270 */
[----:B------:R-:W-:Y:S05]  /*7ec0*/  WARPSYNC.ALL ;  /* 0x0000000000007948 */ /* 0x000fea0003800000 */
[----:B------:R-:W-:Y:S01]  /*7ed0*/  R2UR UR4, R34 ;  /* 0x00000000220472ca */ /* 0x000fe200000e0000 */
[--C-:B----4-:R-:W-:Y:S01]  /*7ee0*/  HADD2.F32 R20, -RZ, R40.reuse.H0_H0 ;  /* 0x20000028ff147230 */ /* 0x110fe20000004100 */
[----:B------:R-:W-:Y:S01]  /*7ef0*/  IADD3 R74, PT, PT, R74, 0xb0, RZ ;  /* 0x000000b04a4a7810 */ /* 0x000fe20007ffe0ff */
[----:B------:R-:W-:Y:S01]  /*7f00*/  HADD2.F32 R36, -RZ, R40.H1_H1 ;  /* 0x30000028ff247230 */ /* 0x000fe20000004100 */
[----:B------:R-:W-:Y:S01]  /*7f10*/  BSSY.RECONVERGENT B0, `(.L_x_139) ;  /* 0x0000053000007945 */ /* 0x000fe20003800200 */
[--C-:B------:R-:W-:Y:S01]  /*7f20*/  HADD2.F32 R21, -RZ, R41.reuse.H0_H0 ;  /* 0x20000029ff157230 */ /* 0x100fe20000004100 */
[----:B------:R-:W-:Y:S01]  /*7f30*/  LOP3.LUT R74, R74, 0xfefffff8, RZ, 0xc0, !PT ;  /* 0xfefffff84a4a7812 */ /* 0x000fe200078ec0ff */
[----:B---3--:R-:W-:Y:S02]  /*7f40*/  HADD2.F32 R38, -RZ, R41.H1_H1 ;  /* 0x30000029ff267230 */ /* 0x008fe40000004100 */
[--C-:B------:R-:W-:Y:S02]  /*7f50*/  HADD2.F32 R37, -RZ, R42.reuse.H0_H0 ;  /* 0x2000002aff257230 */ /* 0x100fe40000004100 */
[----:B------:R-:W-:Y:S02]  /*7f60*/  HADD2.F32 R40, -RZ, R42.H1_H1 ;  /* 0x3000002aff287230 */ /* 0x000fe40000004100 */
[----:B------:R-:W2:Y:S01]  /*7f70*/  LDTM.x16 R4, tmem[UR4+0x30] ;  /* 0x00003004000479ee */ /* 0x000ea20008240000 */
[----:B------:R-:W-:Y:S01]  /*7f80*/  NOP ;  /* 0x0000000000007918 */ /* 0x000fe20000000000 */
[----:B--2---:R2:W-:Y:S01]  /*7f90*/  SYNCS.ARRIVE.TRANS64.RED.A1T0 RZ, [R74+URZ], RZ ;  /* 0x000000ff4aff79a7 */ /* 0x0045e200081004ff */
[--C-:B------:R-:W-:Y:S02]  /*7fa0*/  HADD2.F32 R39, -RZ, R43.reuse.H0_H0 ;  /* 0x2000002bff277230 */ /* 0x100fe40000004100 */
[----:B------:R-:W-:Y:S02]  /*7fb0*/  HADD2.F32 R42, -RZ, R43.H1_H1 ;  /* 0x3000002bff2a7230 */ /* 0x000fe40000004100 */
[--C-:B-1----:R-:W-:Y:S02]  /*7fc0*/  HADD2.F32 R41, -RZ, R48.reuse.H0_H0 ;  /* 0x20000030ff297230 */ /* 0x102fe40000004100 */
[----:B------:R-:W-:Y:S02]  /*7fd0*/  HADD2.F32 R43, -RZ, R48.H1_H1 ;  /* 0x30000030ff2b7230 */ /* 0x000fe40000004100 */
[--C-:B------:R-:W-:Y:S02]  /*7fe0*/  HADD2.F32 R44, -RZ, R49.reuse.H0_H0 ;  /* 0x20000031ff2c7230 */ /* 0x100fe40000004100 */
[----:B------:R-:W-:Y:S02]  /*7ff0*/  HADD2.F32 R46, -RZ, R49.H1_H1 ;  /* 0x30000031ff2e7230 */ /* 0x000fe40000004100 */
[--C-:B------:R-:W-:Y:S02]  /*8000*/  HADD2.F32 R45, -RZ, R50.reuse.H0_H0 ;  /* 0x20000032ff2d7230 */ /* 0x100fe40000004100 */
[----:B------:R-:W-:Y:S02]  /*8010*/  HADD2.F32 R48, -RZ, R50.H1_H1 ;  /* 0x30000032ff307230 */ /* 0x000fe40000004100 */
[--C-:B------:R-:W-:Y:S02]  /*8020*/  HADD2.F32 R47, -RZ, R51.reuse.H0_H0 ;  /* 0x20000033ff2f7230 */ /* 0x100fe40000004100 */
[----:B------:R-:W-:Y:S02]  /*8030*/  HADD2.F32 R50, -RZ, R51.H1_H1 ;  /* 0x30000033ff327230 */ /* 0x000fe40000004100 */
[C---:B------:R-:W-:Y:S01]  /*8040*/  FMUL R4, R32.reuse, R4 ;  /* 0x0000000420047220 */ /* 0x040fe20000400000 */
[C---:B------:R-:W-:Y:S01]  /*8050*/  FMUL R5, R32.reuse, R5 ;  /* 0x0000000520057220 */ /* 0x040fe20000400000 */
[C---:B------:R-:W-:Y:S01]  /*8060*/  FMUL R6, R32.reuse, R6 ;  /* 0x0000000620067220 */ /* 0x040fe20000400000 */
[C---:B------:R-:W-:Y:S01]  /*8070*/  FMUL R7, R32.reuse, R7 ;  /* 0x0000000720077220 */ /* 0x040fe20000400000 */
[C---:B------:R-:W-:Y:S01]  /*8080*/  FFMA R4, R35.reuse, R20, R4 ;  /* 0x0000001423047223 */ /* 0x040fe20000000004 */
        /* <DEDUP_REMOVED lines=21> */
[----:B------:R-:W-:Y:S01]  /*81e0*/  FFMA R15, R35, R46, R15 ;  /* 0x0000002e230f7223 */ /* 0x000fe2000000000f */
        /* <DEDUP_REMOVED lines=20> */
[----:B-1----:R-:W1:Y:S02]  /*8330*/  FENCE.VIEW.ASYNC.S ;  /* 0x00000000000073c6 */ /* 0x002e640000000000 */
[----:B-1----:R-:W-:Y:S06]  /*8340*/  BAR.SYNC.DEFER_BLOCKING 0x1, 0x80 ;  /* 0x0042000000007b1d */ /* 0x002fec0000010000 */
        /* <DEDUP_REMOVED lines=14> */
[----:B-1----:R-:W-:Y:S04]  /*8430*/  DEPBAR.LE SB0, 0x1 ;  /* 0x000080400000791a */ /* 0x002fe80000000000 */
.L_x_140:
[----:B------:R-:W-:Y:S05]  /*8440*/  BSYNC.RECONVERGENT B0 ;  /* 0x0000000000007941 */ /* 0x000fea0003800200 */
.L_x_139:
[----:B------:R-:W-:Y:S01]  /*8450*/  BAR.SYNC.DEFER_BLOCKING 0x1, 0x80 ;  /* 0x0042000000007b1d */ /* 0x000fe20000010000 */
[----:B------:R-:W-:Y:S01]  /*8460*/  UISETP.NE.AND UP0, UPT, UR49, -0x4, UPT ;  /* 0xfffffffc3100788c */ /* 0x000fe2000bf05270 */
[----:B------:R-:W-:Y:S08]  /*8470*/  IADD3 R0, PT, PT, R30, 0x1, RZ ;  /* 0x000000011e007810 */ /* 0x000ff00007ffe0ff */
[----:B------:R-:W-:Y:S05]  /*8480*/  BRA.U !UP0, `(.L_x_141) ;  /* 0x0000000108287547 */ /* 0x000fea000b800000 */
[----:B------:R-:W-:Y:S01]  /*8490*/  ISETP.NE.AND P0, PT, R78, RZ, PT ;  /* 0x000000ff4e00720c */ /* 0x000fe20003f05270 */
[----:B------:R-:W-:Y:S01]  /*84a0*/  IMAD.U32 R3, RZ, RZ, UR51 ;  /* 0x00000033ff037e24 */ /* 0x000fe2000f8e00ff */
[----:B------:R-:W-:Y:S01]  /*84b0*/  UIADD3 UR51, UPT, UPT, UR51, 0x1, URZ ;  /* 0x0000000133337890 */ /* 0x000fe2000fffe0ff */
[----:B------:R-:W-:Y:S03]  /*84c0*/  IMAD.U32 R2, RZ, RZ, UR37 ;  /* 0x00000025ff027e24 */ /* 0x000fe6000f8e00ff */
[----:B------:R-:W-:Y:S04]  /*84d0*/  UISETP.NE.AND UP0, UPT, UR51, 0x4, UPT ;  /* 0x000000043300788c */ /* 0x000fe8000bf05270 */
[----:B------:R-:W-:Y:S03]  /*84e0*/  USEL UR51, UR51, URZ, UP0 ;  /* 0x000000ff33337287 */ /* 0x000fe60008000000 */
[----:B------:R-:W-:Y:S05]  /*84f0*/  @P0 LEA R3, R3, UR48, 0x3 ;  /* 0x0000003003030c11 */ /* 0x000fea000f8e18ff */
[----:B------:R-:W-:Y:S05]  /*8500*/  @P0 VIADD R3, R3, 0x40 ;  /* 0x0000004003030836 */ /* 0x000fea0000000000 */
[----:B------:R-:W-:Y:S04]  /*8510*/  @P0 PRMT R2, R2, 0x654, R3 ;  /* 0x0000065402020816 */ /* 0x000fe80000000003 */
[----:B------:R1:W-:Y:S03]  /*8520*/  @P0 SYNCS.ARRIVE.TRANS64.RED.A1T0 RZ, [R2+URZ], RZ ;  /* 0x000000ff02ff09a7 */ /* 0x0003e600081004ff */
.L_x_141:
[----:B------:R-:W-:Y:S01]  /*8530*/  ISETP.NE.AND P2, PT, R73, RZ, PT ;  /* 0x000000ff4900720c */ /* 0x000fe20003f45270 */
[----:B------:R-:W-:Y:S01]  /*8540*/  UIADD3 UR49, UPT, UPT, UR49, 0x4, URZ ;  /* 0x0000000431317890 */ /* 0x000fe2000fffe0ff */
[----:B------:R-:W-:Y:S01]  /*8550*/  ISETP.NE.AND P0, PT, R76, 0x2, PT ;  /* 0x000000024c00780c */ /* 0x000fe20003f05270 */
[----:B------:R-:W-:Y:S01]  /*8560*/  IMAD.IADD R34, R29, 0x1, R58 ;  /* 0x000000011d227824 */ /* 0x000fe200078e023a */
[----:B------:R-:W-:Y:S01]  /*8570*/  ISETP.NE.AND P1, PT, R0, 0x4, PT ;  /* 0x000000040000780c */ /* 0x000fe20003f25270 */
[----:B------:R-:W-:Y:S01]  /*8580*/  IMAD.IADD R37, R31, 0x1, R60 ;  /* 0x000000011f257824 */ /* 0x000fe200078e023c */
[----:B-1----:R-:W-:Y:S02]  /*8590*/  SEL R2, RZ, 0x1, P0 ;  /* 0x00000001ff027807 */ /* 0x002fe40000000000 */
[----:B------:R-:W-:Y:S02]  /*85a0*/  SEL R3, RZ, 0x1, P1 ;  /* 0x00000001ff037807 */ /* 0x000fe40000800000 */
[----:B------:R-:W-:Y:S02]  /*85b0*/  LOP3.LUT R69, R69, R2, RZ, 0x3c, !PT ;  /* 0x0000000245457212 */ /* 0x000fe400078e3cff */
[----:B------:R-:W-:Y:S02]  /*85c0*/  LOP3.LUT R70, R70, R3, RZ, 0x3c, !PT ;  /* 0x0000000346467212 */ /* 0x000fe400078e3cff */
[----:B------:R-:W-:Y:S02]  /*85d0*/  @P2 R2UR UR36, R68 ;  /* 0x00000000442422ca */ /* 0x000fe400000e0000 */
[----:B------:R-:W-:Y:S02]  /*85e0*/  SEL R76, R76, RZ, P0 ;  /* 0x000000ff4c4c7207 */ /* 0x000fe40000000000 */
[----:B------:R-:W-:Y:S01]  /*85f0*/  SEL R30, R0, RZ, P1 ;  /* 0x000000ff001e7207 */ /* 0x000fe20000800000 */
[----:B------:R-:W-:Y:S10]  /*8600*/  @P2 BRA `(.L_x_142) ;  /* 0xffffffcc00d42947 */ /* 0x000ff4000383ffff */
[----:B------:R-:W-:-:S09]  /*8610*/  UISETP.NE.AND UP0, UPT, UR50, URZ, UPT ;  /* 0x000000ff3200728c */ /* 0x000fd2000bf05270 */
[----:B------:R-:W-:Y:S05]  /*8620*/  BRA.U !UP0, `(.L_x_143) ;  /* 0x0000000108487547 */ /* 0x000fea000b800000 */
[----:B------:R-:W1:Y:S02]  /*8630*/  LDCU.64 UR4, c[0x0][0x890] ;  /* 0x00011200ff0477ac */ /* 0x000e640008000a00 */
[----:B-1----:R-:W-:-:S04]  /*8640*/  UISETP.NE.U32.AND UP0, UPT, UR4, URZ, UPT ;  /* 0x000000ff0400728c */ /* 0x002fc8000bf05070 */
[----:B------:R-:W-:-:S09]  /*8650*/  UISETP.NE.AND.EX UP0, UPT, UR5, URZ, UPT, UP0 ;  /* 0x000000ff0500728c */ /* 0x000fd2000bf05300 */
[----:B------:R-:W-:Y:S05]  /*8660*/  BRA.U UP0, `(.L_x_144) ;  /* 0x00000001000c7547 */ /* 0x000fea000b800000 */
[----:B------:R-:W-:-:S13]  /*8670*/  FSETP.NEU.AND P0, PT, R35, RZ, PT ;  /* 0x000000ff2300720b */ /* 0x000fda0003f0d000 */
[----:B------:R-:W-:Y:S05]  /*8680*/  @!P0 EXIT ;  /* 0x000000000000894d */ /* 0x000fea0003800000 */
[----:B------:R-:W-:Y:S05]  /*8690*/  BRA `(.L_x_143) ;  /* 0x00000000002c7947 */ /* 0x000fea0003800000 */
.L_x_144:
[----:B------:R-:W-:Y:S01]  /*86a0*/  ISETP.NE.AND P0, PT, R75, RZ, PT ;  /* 0x000000ff4b00720c */ /* 0x000fe20003f05270 */
[----:B------:R-:W-:-:S12]  /*86b0*/  BSSY.RECONVERGENT B0, `(.L_x_143) ;  /* 0x0000009000007945 */ /* 0x000fd80003800200 */
[----:B------:R-:W-:Y:S05]  /*86c0*/  @P0 BRA `(.L_x_145) ;  /* 0x0000000000140947 */ /* 0x000fea0003800000 */
[----:B------:R-:W1:Y:S02]  /*86d0*/  LDCU.64 UR4, c[0x0][0x888] ;  /* 0x00011100ff0477ac */ /* 0x000e640008000a00 */
[----:B-1----:R-:W-:-:S04]  /*86e0*/  ISETP.NE.U32.AND P0, PT, RZ, UR4, PT ;  /* 0x00000004ff007c0c */ /* 0x002fc8000bf05070 */
[----:B------:R-:W-:-:S13]  /*86f0*/  ISETP.NE.AND.EX P0, PT, RZ, UR5, PT, P0 ;  /* 0x00000005ff007c0c */ /* 0x000fda000bf05300 */
[----:B------:R-:W-:Y:S05]  /*8700*/  @!P0 EXIT ;  /* 0x000000000000894d */ /* 0x000fea0003800000 */
[----:B------:R-:W-:Y:S05]  /*8710*/  BRA `(.L_x_146) ;  /* 0x0000000000087947 */ /* 0x000fea0003800000 */
.L_x_145:
[----:B------:R-:W-:-:S13]  /*8720*/  FSETP.NEU.AND P0, PT, R35, RZ, PT ;  /* 0x000000ff2300720b */ /* 0x000fda0003f0d000 */
[----:B------:R-:W-:Y:S05]  /*8730*/  @!P0 EXIT ;  /* 0x000000000000894d */ /* 0x000fea0003800000 */
.L_x_146:
[----:B------:R-:W-:Y:S05]  /*8740*/  BSYNC.RECONVERGENT B0 ;  /* 0x0000000000007941 */ /* 0x000fea0003800200 */
.L_x_143:
[----:B------:R-:W-:Y:S01]  /*8750*/  ULEA UR4, UR51, UR48, 0x3 ;  /* 0x0000003033047291 */ /* 0x000fe2000f8e18ff */
[----:B------:R-:W-:-:S04]  /*8760*/  DEPBAR.LE SB0, 0x0 ;  /* 0x000080000000791a */ /* 0x000fc80000000000 */
[----:B------:R-:W-:-:S04]  /*8770*/  UIADD3 UR4, UPT, UPT, UR4, 0x40, URZ ;  /* 0x0000004004047890 */ /* 0x000fc8000fffe0ff */
[----:B------:R-:W-:-:S09]  /*8780*/  UPRMT UR4, UR37, 0x654, UR4 ;  /* 0x0000065425047896 */ /* 0x000fd20008000004 */
[----:B------:R-:W-:Y:S01]  /*8790*/  SYNCS.ARRIVE.TRANS64.RED.A1T0 RZ, [UR4], RZ ;  /* 0x000000ffffff79a7 */ /* 0x000fe20008100404 */
[----:B------:R-:W-:Y:S05]  /*87a0*/  EXIT ;  /* 0x000000000000794d */ /* 0x000fea0003800000 */
.L_x_24:
[----:B--2---:R2:W4:Y:S02]  /*87b0*/  SYNCS.PHASECHK.TRANS64.TRYWAIT P0, [R3+URZ+0xe0], R2 ;  /* 0x0000e002030075a7 */ /* 0x00452400080011ff */
[----:B----4-:R-:W-:Y:S05]  /*87c0*/  @!P0 NANOSLEEP.SYNCS 0x989680 ;  /* 0x009896800000895d */ /* 0x010fea0003900000 */
[----:B------:R-:W4:Y:S02]  /*87d0*/  @!P0 SYNCS.PHASECHK.TRANS64 P0, [R3+URZ+0xe0], R2 ;  /* 0x0000e002030085a7 */ /* 0x000f2400080010ff */
[----:B----4-:R-:W-:Y:S05]  /*87e0*/  @!P0 BRA `(.L_x_24) ;  /* 0xfffffffc00f08947 */ /* 0x010fea000383ffff */
[----:B------:R-:W-:Y:S05]  /*87f0*/  BRA `(.L_x_147) ;  /* 0xffffff9000387947 */ /* 0x000fea000383ffff */
.L_x_27:
[----:B-1----:R-:W-:-:S07]  /*8800*/  MOV R2, UR33 ;  /* 0x0000002100027c02 */ /* 0x002fce0008000f00 */
.L_x_148:
[----:B-1----:R1:W2:Y:S02]  /*8810*/  SYNCS.PHASECHK.TRANS64.TRYWAIT P0, [R2+URZ+0x10], R5 ;  /* 0x00001005020075a7 */ /* 0x0022a400080011ff */
[----:B--2---:R-:W-:Y:S05]  /*8820*/  @!P0 NANOSLEEP.SYNCS 0x989680 ;  /* 0x009896800000895d */ /* 0x004fea0003900000 */
[----:B------:R-:W2:Y:S02]  /*8830*/  @!P0 SYNCS.PHASECHK.TRANS64 P0, [R2+URZ+0x10], R5 ;  /* 0x00001005020085a7 */ /* 0x000ea400080010ff */
[----:B--2---:R-:W-:Y:S05]  /*8840*/  @!P0 BRA `(.L_x_148) ;  /* 0xfffffffc00f08947 */ /* 0x004fea000383ffff */
[----:B------:R-:W-:Y:S05]  /*8850*/  BRA `(.L_x_26) ;  /* 0xffffff9000a07947 */ /* 0x000fea000383ffff */
.L_x_34:
[----:B-1----:R-:W-:-:S07]  /*8860*/  MOV R2, UR17 ;  /* 0x0000001100027c02 */ /* 0x002fce0008000f00 */
.L_x_149:
[----:B-1----:R1:W2:Y:S02]  /*8870*/  SYNCS.PHASECHK.TRANS64.TRYWAIT P0, [R2+URZ+0x10], R5 ;  /* 0x00001005020075a7 */ /* 0x0022a400080011ff */
[----:B--2---:R-:W-:Y:S05]  /*8880*/  @!P0 NANOSLEEP.SYNCS 0x989680 ;  /* 0x009896800000895d */ /* 0x004fea0003900000 */
[----:B------:R-:W2:Y:S02]  /*8890*/  @!P0 SYNCS.PHASECHK.TRANS64 P0, [R2+URZ+0x10], R5 ;  /* 0x00001005020085a7 */ /* 0x000ea400080010ff */
[----:B--2---:R-:W-:Y:S05]  /*88a0*/  @!P0 BRA `(.L_x_149) ;  /* 0xfffffffc00f08947 */ /* 0x004fea000383ffff */
[----:B------:R-:W-:Y:S05]  /*88b0*/  BRA `(.L_x_33) ;  /* 0xffffff9400607947 */ /* 0x000fea000383ffff */
.L_x_39:
[----:B-1----:R1:W2:Y:S02]  /*88c0*/  SYNCS.PHASECHK.TRANS64.TRYWAIT P0, [R2+URZ+0x70], R3 ;  /* 0x00007003020075a7 */ /* 0x0022a400080011ff */
[----:B--2---:R-:W-:Y:S05]  /*88d0*/  @!P0 NANOSLEEP.SYNCS 0x989680 ;  /* 0x009896800000895d */ /* 0x004fea0003900000 */
[----:B------:R-:W2:Y:S02]  /*88e0*/  @!P0 SYNCS.PHASECHK.TRANS64 P0, [R2+URZ+0x70], R3 ;  /* 0x00007003020085a7 */ /* 0x000ea400080010ff */
[----:B--2---:R-:W-:Y:S05]  /*88f0*/  @!P0 BRA `(.L_x_39) ;  /* 0xfffffffc00f08947 */ /* 0x004fea000383ffff */
[----:B------:R-:W-:Y:S05]  /*8900*/  BRA `(.L_x_150) ;  /* 0xffffff9800087947 */ /* 0x000fea000383ffff */
.L_x_43:
[----:B---3--:R-:W-:-:S07]  /*8910*/  MOV R0, UR4 ;  /* 0x0000000400007c02 */ /* 0x008fce0008000f00 */
.L_x_151:
[----:B-1----:R1:W2:Y:S02]  /*8920*/  SYNCS.PHASECHK.TRANS64.TRYWAIT P0, [R0+URZ], R3 ;  /* 0x00000003000075a7 */ /* 0x0022a400080011ff */
[----:B--2---:R-:W-:Y:S05]  /*8930*/  @!P0 NANOSLEEP.SYNCS 0x989680 ;  /* 0x009896800000895d */ /* 0x004fea0003900000 */
[----:B------:R-:W2:Y:S02]  /*8940*/  @!P0 SYNCS.PHASECHK.TRANS64 P0, [R0+URZ], R3 ;  /* 0x00000003000085a7 */ /* 0x000ea400080010ff */
[----:B--2---:R-:W-:Y:S05]  /*8950*/  @!P0 BRA `(.L_x_151) ;  /* 0xfffffffc00f08947 */ /* 0x004fea000383ffff */
[----:B------:R-:W-:Y:S05]  /*8960*/  BRA `(.L_x_152) ;  /* 0xffffff9c00787947 */ /* 0x000fea000383ffff */
.L_x_46:
[----:B-1----:R1:W2:Y:S02]  /*8970*/  SYNCS.PHASECHK.TRANS64.TRYWAIT P0, [R0+URZ+0xd0], R5 ;  /* 0x0000d005000075a7 */ /* 0x0022a400080011ff */
[----:B--2---:R-:W-:Y:S05]  /*8980*/  @!P0 NANOSLEEP.SYNCS 0x989680 ;  /* 0x009896800000895d */ /* 0x004fea0003900000 */
[----:B------:R-:W2:Y:S02]  /*8990*/  @!P0 SYNCS.PHASECHK.TRANS64 P0, [R0+URZ+0xd0], R5 ;  /* 0x0000d005000085a7 */ /* 0x000ea400080010ff */
[----:B--2---:R-:W-:Y:S05]  /*89a0*/  @!P0 BRA `(.L_x_46) ;  /* 0xfffffffc00f08947 */ /* 0x004fea000383ffff */
[----:B------:R-:W-:Y:S05]  /*89b0*/  BRA `(.L_x_153) ;  /* 0xffffff9c00d87947 */ /* 0x000fea000383ffff */
.L_x_47:
[----:B------:R-:W-:-:S07]  /*89c0*/  MOV R0, UR5 ;  /* 0x0000000500007c02 */ /* 0x000fce0008000f00 */
.L_x_154:
[----:B-1----:R1:W2:Y:S02]  /*89d0*/  SYNCS.PHASECHK.TRANS64.TRYWAIT P0, [R0+URZ+0x80], R7 ;  /* 0x00008007000075a7 */ /* 0x0022a400080011ff */
[----:B--2---:R-:W-:Y:S05]  /*89e0*/  @!P0 NANOSLEEP.SYNCS 0x989680 ;  /* 0x009896800000895d */ /* 0x004fea0003900000 */
[----:B------:R-:W2:Y:S02]  /*89f0*/  @!P0 SYNCS.PHASECHK.TRANS64 P0, [R0+URZ+0x80], R7 ;  /* 0x00008007000085a7 */ /* 0x000ea400080010ff */
[----:B--2---:R-:W-:Y:S05]  /*8a00*/  @!P0 BRA `(.L_x_154) ;  /* 0xfffffffc00f08947 */ /* 0x004fea000383ffff */
[----:B------:R-:W-:Y:S05]  /*8a10*/  BRA `(.L_x_155) ;  /* 0xffffff9c00e87947 */ /* 0x000fea000383ffff */
.L_x_48:
[----:B-1----:R1:W2:Y:S02]  /*8a20*/  SYNCS.PHASECHK.TRANS64.TRYWAIT P1, [R0+URZ+0x70], R5 ;  /* 0x00007005000075a7 */ /* 0x0022a400080211ff */
[----:B--2---:R-:W-:Y:S05]  /*8a30*/  @!P1 NANOSLEEP.SYNCS 0x989680 ;  /* 0x009896800000995d */ /* 0x004fea0003900000 */
[----:B------:R-:W2:Y:S02]  /*8a40*/  @!P1 SYNCS.PHASECHK.TRANS64 P1, [R0+URZ+0x70], R5 ;  /* 0x00007005000095a7 */ /* 0x000ea400080210ff */
[----:B--2---:R-:W-:Y:S05]  /*8a50*/  @!P1 BRA `(.L_x_48) ;  /* 0xfffffffc00f09947 */ /* 0x004fea000383ffff */
[----:B------:R-:W-:Y:S05]  /*8a60*/  BRA `(.L_x_156) ;  /* 0xffffffa000187947 */ /* 0x000fea000383ffff */
.L_x_51:
[----:B------:R-:W-:-:S07]  /*8a70*/  MOV R0, UR5 ;  /* 0x0000000500007c02 */ /* 0x000fce0008000f00 */
.L_x_157:
[----:B-1----:R1:W2:Y:S02]  /*8a80*/  SYNCS.PHASECHK.TRANS64.TRYWAIT P0, [R0+URZ+0x80], R3 ;  /* 0x00008003000075a7 */ /* 0x0022a400080011ff */
[----:B--2---:R-:W-:Y:S05]  /*8a90*/  @!P0 NANOSLEEP.SYNCS 0x989680 ;  /* 0x009896800000895d */ /* 0x004fea0003900000 */
[----:B------:R-:W2:Y:S02]  /*8aa0*/  @!P0 SYNCS.PHASECHK.TRANS64 P0, [R0+URZ+0x80], R3 ;  /* 0x00008003000085a7 */ /* 0x000ea400080010ff */
[----:B--2---:R-:W-:Y:S05]  /*8ab0*/  @!P0 BRA `(.L_x_157) ;  /* 0xfffffffc00f08947 */ /* 0x004fea000383ffff */
[----:B------:R-:W-:Y:S05]  /*8ac0*/  BRA `(.L_x_50) ;  /* 0xffffffa0006c7947 */ /* 0x000fea000383ffff */
.L_x_60:
[----:B-1----:R-:W-:-:S04]  /*8ad0*/  MOV R4, UR4 ;  /* 0x0000000400047c02 */ /* 0x002fc80008000f00 */
[----:B------:R1:W2:Y:S03]  /*8ae0*/  SYNCS.PHASECHK.TRANS64.TRYWAIT P0, [R4+URZ+0x8], R5 ;  /* 0x00000805040075a7 */ /* 0x0002a600080011ff */
[----:B--2---:R-:W-:Y:S05]  /*8af0*/  @!P0 NANOSLEEP.SYNCS 0x989680 ;  /* 0x009896800000895d */ /* 0x004fea0003900000 */
[----:B------:R-:W2:Y:S02]  /*8b00*/  @!P0 SYNCS.PHASECHK.TRANS64 P0, [R4+URZ+0x8], R5 ;  /* 0x00000805040085a7 */ /* 0x000ea400080010ff */
[----:B--2---:R-:W-:Y:S05]  /*8b10*/  @!P0 BRA `(.L_x_60) ;  /* 0xfffffffc00ec8947 */ /* 0x004fea000383ffff */
[----:B------:R-:W-:Y:S05]  /*8b20*/  BRA `(.L_x_59) ;  /* 0xffffffa400207947 */ /* 0x000fea000383ffff */
.L_x_62:
[----:B------:R-:W-:Y:S01]  /*8b30*/  BSSY B0, `(.L_x_158) ;  /* 0x0000006000007945 */ /* 0x000fe20003800000 */
[----:B------:R-:W-:-:S07]  /*8b40*/  MOV R15, 0xffffffff ;  /* 0xffffffff000f7802 */ /* 0x000fce0000000f00 */
[----:B-1---5:R-:W-:Y:S05]  /*8b50*/  WARPSYNC.COLLECTIVE R15, `(.L_x_159) ;  /* 0x000000000f0c7348 */ /* 0x022fea0003c00000 */
[----:B------:R-:W-:Y:S02]  /*8b60*/  ELECT P6, UR79, PT ;  /* 0x00000000004f782f */ /* 0x000fe400038c0000 */
[----:B------:R-:W-:Y:S01]  /*8b70*/  MOV R14, UR79 ;  /* 0x0000004f000e7c02 */ /* 0x000fe20008000f00 */
[----:B-1---5:R-:W-:Y:S10]  /*8b80*/  ENDCOLLECTIVE ;  /* 0x000000000000791b */ /* 0x022ff40003800000 */
.L_x_159:
[----:B------:R-:W-:Y:S05]  /*8b90*/  BSYNC B0 ;  /* 0x0000000000007941 */ /* 0x000fea0003800000 */
.L_x_158:
[----:B------:R-:W-:Y:S05]  /*8ba0*/  BRA `(.L_x_160) ;  /* 0xffffffa400507947 */ /* 0x000fea000383ffff */
.L_x_64:
[----:B-1----:R-:W-:-:S04]  /*8bb0*/  MOV R2, UR4 ;  /* 0x0000000400027c02 */ /* 0x002fc80008000f00 */
[----:B------:R1:W2:Y:S03]  /*8bc0*/  SYNCS.PHASECHK.TRANS64.TRYWAIT P0, [R2+URZ+0x8], R3 ;  /* 0x00000803020075a7 */ /* 0x0002a600080011ff */
[----:B--2---:R-:W-:Y:S05]  /*8bd0*/  @!P0 NANOSLEEP.SYNCS 0x989680 ;  /* 0x009896800000895d */ /* 0x004fea0003900000 */
[----:B------:R-:W2:Y:S02]  /*8be0*/  @!P0 SYNCS.PHASECHK.TRANS64 P0, [R2+URZ+0x8], R3 ;  /* 0x00000803020085a7 */ /* 0x000ea400080010ff */
[----:B--2---:R-:W-:Y:S05]  /*8bf0*/  @!P0 BRA `(.L_x_64) ;  /* 0xfffffffc00ec8947 */ /* 0x004fea000383ffff */
[----:B------:R-:W-:Y:S05]  /*8c00*/  BRA `(.L_x_63) ;  /* 0xffffffa400547947 */ /* 0x000fea000383ffff */
.L_x_65:
[----:B-1----:R1:W2:Y:S02]  /*8c10*/  SYNCS.PHASECHK.TRANS64.TRYWAIT P0, [R0+URZ+0x70], R5 ;  /* 0x00007005000075a7 */ /* 0x0022a400080011ff */
[----:B--2---:R-:W-:Y:S05]  /*8c20*/  @!P0 NANOSLEEP.SYNCS 0x989680 ;  /* 0x009896800000895d */ /* 0x004fea0003900000 */
[----:B------:R-:W2:Y:S02]  /*8c30*/  @!P0 SYNCS.PHASECHK.TRANS64 P0, [R0+URZ+0x70], R5 ;  /* 0x00007005000085a7 */ /* 0x000ea400080010ff */
[----:B--2---:R-:W-:Y:S05]  /*8c40*/  @!P0 BRA `(.L_x_65) ;  /* 0xfffffffc00f08947 */ /* 0x004fea000383ffff */
[----:B------:R-:W-:Y:S05]  /*8c50*/  BRA `(.L_x_161) ;  /* 0xffffffa800387947 */ /* 0x000fea000383ffff */
.L_x_67:
[----:B------:R-:W-:-:S07]  /*8c60*/  MOV R0, UR7 ;  /* 0x0000000700007c02 */ /* 0x000fce0008000f00 */
.L_x_162:
[----:B-1----:R1:W2:Y:S02]  /*8c70*/  SYNCS.PHASECHK.TRANS64.TRYWAIT P0, [R0+URZ+0xb0], R5 ;  /* 0x0000b005000075a7 */ /* 0x0022a400080011ff */
[----:B--2---:R-:W-:Y:S05]  /*8c80*/  @!P0 NANOSLEEP.SYNCS 0x989680 ;  /* 0x009896800000895d */ /* 0x004fea0003900000 */
[----:B------:R-:W2:Y:S02]  /*8c90*/  @!P0 SYNCS.PHASECHK.TRANS64 P0, [R0+URZ+0xb0], R5 ;  /* 0x0000b005000085a7 */ /* 0x000ea400080010ff */
[----:B--2---:R-:W-:Y:S05]  /*8ca0*/  @!P0 BRA `(.L_x_162) ;  /* 0xfffffffc00f08947 */ /* 0x004fea000383ffff */
[----:B------:R-:W-:Y:S05]  /*8cb0*/  BRA `(.L_x_163) ;  /* 0xffffffa800847947 */ /* 0x000fea000383ffff */
.L_x_70:
[----:B------:R-:W-:Y:S07]  /*8cc0*/  MOV R0, UR6 ;  /* 0x0000000600007c02 */ /* 0x000fee0008000f00 */
.L_x_164:
[----:B-1----:R1:W2:Y:S02]  /*8cd0*/  SYNCS.PHASECHK.TRANS64.TRYWAIT P0, [R0+URZ], R5 ;  /* 0x00000005000075a7 */ /* 0x0022a400080011ff */
[----:B--2---:R-:W-:Y:S05]  /*8ce0*/  @!P0 NANOSLEEP.SYNCS 0x989680 ;  /* 0x009896800000895d */ /* 0x004fea0003900000 */
[----:B------:R-:W2:Y:S02]  /*8cf0*/  @!P0 SYNCS.PHASECHK.TRANS64 P0, [R0+URZ], R5 ;  /* 0x00000005000085a7 */ /* 0x000ea400080010ff */
[----:B--2---:R-:W-:Y:S05]  /*8d00*/  @!P0 BRA `(.L_x_164) ;  /* 0xfffffffc00f08947 */ /* 0x004fea000383ffff */
[----:B------:R-:W-:Y:S05]  /*8d10*/  BRA `(.L_x_69) ;  /* 0xffffffa800987947 */ /* 0x000fea000383ffff */
.L_x_74:
[----:B-1----:R-:W-:-:S07]  /*8d20*/  MOV R0, UR7 ;  /* 0x0000000700007c02 */ /* 0x002fce0008000f00 */
.L_x_165:
[----:B-1----:R1:W2:Y:S02]  /*8d30*/  SYNCS.PHASECHK.TRANS64.TRYWAIT P0, [R0+URZ], R3 ;  /* 0x00000003000075a7 */ /* 0x0022a400080011ff */
[----:B--2---:R-:W-:Y:S05]  /*8d40*/  @!P0 NANOSLEEP.SYNCS 0x989680 ;  /* 0x009896800000895d */ /* 0x004fea0003900000 */
[----:B------:R-:W2:Y:S02]  /*8d50*/  @!P0 SYNCS.PHASECHK.TRANS64 P0, [R0+URZ], R3 ;  /* 0x00000003000085a7 */ /* 0x000ea400080010ff */
[----:B--2---:R-:W-:Y:S05]  /*8d60*/  @!P0 BRA `(.L_x_165) ;  /* 0xfffffffc00f08947 */ /* 0x004fea000383ffff */
[----:B------:R-:W-:Y:S05]  /*8d70*/  BRA `(.L_x_166) ;  /* 0xffffffac008c7947 */ /* 0x000fea000383ffff */
.L_x_75:
[----:B------:R-:W-:-:S07]  /*8d80*/  MOV R0, UR7 ;  /* 0x0000000700007c02 */ /* 0x000fce0008000f00 */
.L_x_167:
[----:B-1----:R1:W2:Y:S02]  /*8d90*/  SYNCS.PHASECHK.TRANS64.TRYWAIT P0, [R0+URZ], R3 ;  /* 0x00000003000075a7 */ /* 0x0022a400080011ff */
[----:B--2---:R-:W-:Y:S05]  /*8da0*/  @!P0 NANOSLEEP.SYNCS 0x989680 ;  /* 0x009896800000895d */ /* 0x004fea0003900000 */
[----:B------:R-:W2:Y:S02]  /*8db0*/  @!P0 SYNCS.PHASECHK.TRANS64 P0, [R0+URZ], R3 ;  /* 0x00000003000085a7 */ /* 0x000ea400080010ff */
[----:B--2---:R-:W-:Y:S05]  /*8dc0*/  @!P0 BRA `(.L_x_167) ;  /* 0xfffffffc00f08947 */ /* 0x004fea000383ffff */
[----:B------:R-:W-:Y:S05]  /*8dd0*/  BRA `(.L_x_168) ;  /* 0xffffffac00987947 */ /* 0x000fea000383ffff */
.L_x_76:
[----:B------:R-:W-:-:S07]  /*8de0*/  MOV R0, UR7 ;  /* 0x0000000700007c02 */ /* 0x000fce0008000f00 */
.L_x_169:
[----:B-1----:R1:W2:Y:S02]  /*8df0*/  SYNCS.PHASECHK.TRANS64.TRYWAIT P0, [R0+URZ], R3 ;  /* 0x00000003000075a7 */ /* 0x0022a400080011ff */
[----:B--2---:R-:W-:Y:S05]  /*8e00*/  @!P0 NANOSLEEP.SYNCS 0x989680 ;  /* 0x009896800000895d */ /* 0x004fea0003900000 */
[----:B------:R-:W2:Y:S02]  /*8e10*/  @!P0 SYNCS.PHASECHK.TRANS64 P0, [R0+URZ], R3 ;  /* 0x00000003000085a7 */ /* 0x000ea400080010ff */
[----:B--2---:R-:W-:Y:S05]  /*8e20*/  @!P0 BRA `(.L_x_169) ;  /* 0xfffffffc00f08947 */ /* 0x004fea000383ffff */
[----:B------:R-:W-:Y:S05]  /*8e30*/  BRA `(.L_x_170) ;  /* 0xffffffac00a47947 */ /* 0x000fea000383ffff */
.L_x_79:
[----:B------:R-:W-:-:S07]  /*8e40*/  MOV R0, UR5 ;  /* 0x0000000500007c02 */ /* 0x000fce0008000f00 */
.L_x_171:
[----:B-1----:R1:W2:Y:S02]  /*8e50*/  SYNCS.PHASECHK.TRANS64.TRYWAIT P1, [R0+URZ+0xf0], R3 ;  /* 0x0000f003000075a7 */ /* 0x0022a400080211ff */
[----:B--2---:R-:W-:Y:S05]  /*8e60*/  @!P1 NANOSLEEP.SYNCS 0x989680 ;  /* 0x009896800000995d */ /* 0x004fea0003900000 */
[----:B------:R-:W2:Y:S02]  /*8e70*/  @!P1 SYNCS.PHASECHK.TRANS64 P1, [R0+URZ+0xf0], R3 ;  /* 0x0000f003000095a7 */ /* 0x000ea400080210ff */
[----:B--2---:R-:W-:Y:S05]  /*8e80*/  @!P1 BRA `(.L_x_171) ;  /* 0xfffffffc00f09947 */ /* 0x004fea000383ffff */
[----:B------:R-:W-:Y:S05]  /*8e90*/  BRA `(.L_x_172) ;  /* 0xffffffac00f07947 */ /* 0x000fea000383ffff */
.L_x_84:
[----:B--2---:R2:W3:Y:S02]  /*8ea0*/  SYNCS.PHASECHK.TRANS64.TRYWAIT P0, [R0+URZ+0x70], R3 ;  /* 0x00007003000075a7 */ /* 0x0044e400080011ff */
[----:B---3--:R-:W-:Y:S05]  /*8eb0*/  @!P0 NANOSLEEP.SYNCS 0x989680 ;  /* 0x009896800000895d */ /* 0x008fea0003900000 */
[----:B------:R-:W3:Y:S02]  /*8ec0*/  @!P0 SYNCS.PHASECHK.TRANS64 P0, [R0+URZ+0x70], R3 ;  /* 0x00007003000085a7 */ /* 0x000ee400080010ff */
[----:B---3--:R-:W-:Y:S05]  /*8ed0*/  @!P0 BRA `(.L_x_84) ;  /* 0xfffffffc00f08947 */ /* 0x008fea000383ffff */
[----:B------:R-:W-:Y:S05]  /*8ee0*/  BRA `(.L_x_173) ;  /* 0xffffffb000f07947 */ /* 0x000fea000383ffff */
.L_x_87:
[----:B------:R-:W-:Y:S07]  /*8ef0*/  MOV R0, UR5 ;  /* 0x0000000500007c02 */ /* 0x000fee0008000f00 */
.L_x_174:
[----:B--2---:R2:W3:Y:S02]  /*8f00*/  SYNCS.PHASECHK.TRANS64.TRYWAIT P0, [R0+URZ+0x68], R3 ;  /* 0x00006803000075a7 */ /* 0x0044e400080011ff */
[----:B---3--:R-:W-:Y:S05]  /*8f10*/  @!P0 NANOSLEEP.SYNCS 0x989680 ;  /* 0x009896800000895d */ /* 0x008fea0003900000 */
[----:B------:R-:W3:Y:S02]  /*8f20*/  @!P0 SYNCS.PHASECHK.TRANS64 P0, [R0+URZ+0x68], R3 ;  /* 0x00006803000085a7 */ /* 0x000ee400080010ff */
[----:B---3--:R-:W-:Y:S05]  /*8f30*/  @!P0 BRA `(.L_x_174) ;  /* 0xfffffffc00f08947 */ /* 0x008fea000383ffff */
[----:B------:R-:W-:Y:S05]  /*8f40*/  BRA `(.L_x_86) ;  /* 0xffffffb400d07947 */ /* 0x000fea000383ffff */
.L_x_90:
[----:B------:R-:W-:Y:S07]  /*8f50*/  MOV R3, UR5 ;  /* 0x0000000500037c02 */ /* 0x000fee0008000f00 */
.L_x_175:
[----:B-1----:R1:W2:Y:S02]  /*8f60*/  SYNCS.PHASECHK.TRANS64.TRYWAIT P0, [R3+URZ+0x40], R12 ;  /* 0x0000400c030075a7 */ /* 0x0022a400080011ff */
[----:B--2---:R-:W-:Y:S05]  /*8f70*/  @!P0 NANOSLEEP.SYNCS 0x989680 ;  /* 0x009896800000895d */ /* 0x004fea0003900000 */
[----:B------:R-:W2:Y:S02]  /*8f80*/  @!P0 SYNCS.PHASECHK.TRANS64 P0, [R3+URZ+0x40], R12 ;  /* 0x0000400c030085a7 */ /* 0x000ea400080010ff */
[----:B--2---:R-:W-:Y:S05]  /*8f90*/  @!P0 BRA `(.L_x_175) ;  /* 0xfffffffc00f08947 */ /* 0x004fea000383ffff */
[----:B------:R-:W-:Y:S05]  /*8fa0*/  BRA `(.L_x_176) ;  /* 0xffffffb8004c7947 */ /* 0x000fea000383ffff */
.L_x_91:
[----:B-1----:R-:W-:Y:S07]  /*8fb0*/  MOV R3, UR5 ;  /* 0x0000000500037c02 */ /* 0x002fee0008000f00 */
.L_x_177:
[----:B-1----:R1:W2:Y:S02]  /*8fc0*/  SYNCS.PHASECHK.TRANS64.TRYWAIT P0, [R3+URZ+0x48], R12 ;  /* 0x0000480c030075a7 */ /* 0x0022a400080011ff */
[----:B--2---:R-:W-:Y:S05]  /*8fd0*/  @!P0 NANOSLEEP.SYNCS 0x989680 ;  /* 0x009896800000895d */ /* 0x004fea0003900000 */
[----:B------:R-:W2:Y:S02]  /*8fe0*/  @!P0 SYNCS.PHASECHK.TRANS64 P0, [R3+URZ+0x48], R12 ;  /* 0x0000480c030085a7 */ /* 0x000ea400080010ff */
[----:B--2---:R-:W-:Y:S05]  /*8ff0*/  @!P0 BRA `(.L_x_177) ;  /* 0xfffffffc00f08947 */ /* 0x004fea000383ffff */
[----:B------:R-:W-:Y:S05]  /*9000*/  BRA `(.L_x_178) ;  /* 0xffffffb800a87947 */ /* 0x000fea000383ffff */
.L_x_92:
[----:B-1----:R-:W-:Y:S07]  /*9010*/  MOV R3, UR5 ;  /* 0x0000000500037c02 */ /* 0x002fee0008000f00 */
.L_x_179:
[----:B-1----:R1:W2:Y:S02]  /*9020*/  SYNCS.PHASECHK.TRANS64.TRYWAIT P0, [R3+URZ+0x50], R12 ;  /* 0x0000500c030075a7 */ /* 0x0022a400080011ff */
[----:B--2---:R-:W-:Y:S05]  /*9030*/  @!P0 NANOSLEEP.SYNCS 0x989680 ;  /* 0x009896800000895d */ /* 0x004fea0003900000 */
[----:B------:R-:W2:Y:S02]  /*9040*/  @!P0 SYNCS.PHASECHK.TRANS64 P0, [R3+URZ+0x50], R12 ;  /* 0x0000500c030085a7 */ /* 0x000ea400080010ff */
[----:B--2---:R-:W-:Y:S05]  /*9050*/  @!P0 BRA `(.L_x_179) ;  /* 0xfffffffc00f08947 */ /* 0x004fea000383ffff */
[----:B------:R-:W-:Y:S05]  /*9060*/  BRA `(.L_x_180) ;  /* 0xffffffbc00047947 */ /* 0x000fea000383ffff */
.L_x_93:
[----:B------:R-:W-:Y:S07]  /*9070*/  MOV R3, UR5 ;  /* 0x0000000500037c02 */ /* 0x000fee0008000f00 */
.L_x_181:
[----:B-1----:R1:W2:Y:S02]  /*9080*/  SYNCS.PHASECHK.TRANS64.TRYWAIT P0, [R3+URZ+0x58], R12 ;  /* 0x0000580c030075a7 */ /* 0x0022a400080011ff */
[----:B--2---:R-:W-:Y:S05]  /*9090*/  @!P0 NANOSLEEP.SYNCS 0x989680 ;  /* 0x009896800000895d */ /* 0x004fea0003900000 */
[----:B------:R-:W2:Y:S02]  /*90a0*/  @!P0 SYNCS.PHASECHK.TRANS64 P0, [R3+URZ+0x58], R12 ;  /* 0x0000580c030085a7 */ /* 0x000ea400080010ff */
[----:B--2---:R-:W-:Y:S05]  /*90b0*/  @!P0 BRA `(.L_x_181) ;  /* 0xfffffffc00f08947 */ /* 0x004fea000383ffff */
[----:B------:R-:W-:Y:S05]  /*90c0*/  BRA `(.L_x_182) ;  /* 0xffffffbc00a47947 */ /* 0x000fea000383ffff */
.L_x_95:
[----:B------:R-:W-:-:S07]  /*90d0*/  MOV R0, UR5 ;  /* 0x0000000500007c02 */ /* 0x000fce0008000f00 */
.L_x_183:
[----:B-1----:R1:W3:Y:S02]  /*90e0*/  SYNCS.PHASECHK.TRANS64.TRYWAIT P0, [R0+URZ+0x40], R3 ;  /* 0x00004003000075a7 */ /* 0x0022e400080011ff */
[----:B---3--:R-:W-:Y:S05]  /*90f0*/  @!P0 NANOSLEEP.SYNCS 0x989680 ;  /* 0x009896800000895d */ /* 0x008fea0003900000 */
[----:B------:R-:W3:Y:S02]  /*9100*/  @!P0 SYNCS.PHASECHK.TRANS64 P0, [R0+URZ+0x40], R3 ;  /* 0x00004003000085a7 */ /* 0x000ee400080010ff */
[----:B---3--:R-:W-:Y:S05]  /*9110*/  @!P0 BRA `(.L_x_183) ;  /* 0xfffffffc00f08947 */ /* 0x008fea000383ffff */
[----:B------:R-:W-:Y:S05]  /*9120*/  BRA `(.L_x_184) ;  /* 0xffffffc0002c7947 */ /* 0x000fea000383ffff */
.L_x_96:
[----:B-1----:R-:W-:-:S07]  /*9130*/  MOV R0, UR5 ;  /* 0x0000000500007c02 */ /* 0x002fce0008000f00 */
.L_x_185:
[----:B-1----:R1:W3:Y:S02]  /*9140*/  SYNCS.PHASECHK.TRANS64.TRYWAIT P0, [R0+URZ+0x48], R3 ;  /* 0x00004803000075a7 */ /* 0x0022e400080011ff */
[----:B---3--:R-:W-:Y:S05]  /*9150*/  @!P0 NANOSLEEP.SYNCS 0x989680 ;  /* 0x009896800000895d */ /* 0x008fea0003900000 */
[----:B------:R-:W3:Y:S02]  /*9160*/  @!P0 SYNCS.PHASECHK.TRANS64 P0, [R0+URZ+0x48], R3 ;  /* 0x00004803000085a7 */ /* 0x000ee400080010ff */
[----:B---3--:R-:W-:Y:S05]  /*9170*/  @!P0 BRA `(.L_x_185) ;  /* 0xfffffffc00f08947 */ /* 0x008fea000383ffff */
[----:B------:R-:W-:Y:S05]  /*9180*/  BRA `(.L_x_186) ;  /* 0xffffffc0001c7947 */ /* 0x000fea000383ffff */
.L_x_97:
[----:B-1----:R-:W-:-:S07]  /*9190*/  MOV R0, UR5 ;  /* 0x0000000500007c02 */ /* 0x002fce0008000f00 */
.L_x_187:
[----:B-1----:R1:W3:Y:S02]  /*91a0*/  SYNCS.PHASECHK.TRANS64.TRYWAIT P0, [R0+URZ+0x50], R3 ;  /* 0x00005003000075a7 */ /* 0x0022e400080011ff */
[----:B---3--:R-:W-:Y:S05]  /*91b0*/  @!P0 NANOSLEEP.SYNCS 0x989680 ;  /* 0x009896800000895d */ /* 0x008fea0003900000 */
[----:B------:R-:W3:Y:S02]  /*91c0*/  @!P0 SYNCS.PHASECHK.TRANS64 P0, [R0+URZ+0x50], R3 ;  /* 0x00005003000085a7 */ /* 0x000ee400080010ff */
[----:B---3--:R-:W-:Y:S05]  /*91d0*/  @!P0 BRA `(.L_x_187) ;  /* 0xfffffffc00f08947 */ /* 0x008fea000383ffff */
[----:B------:R-:W-:Y:S05]  /*91e0*/  BRA `(.L_x_188) ;  /* 0xffffffc0000c7947 */ /* 0x000fea000383ffff */
.L_x_99:
[----:B--2---:R2:W3:Y:S02]  /*91f0*/  SYNCS.PHASECHK.TRANS64.TRYWAIT P0, [R0+URZ+0x70], R3 ;  /* 0x00007003000075a7 */ /* 0x0044e400080011ff */
[----:B---3--:R-:W-:Y:S05]  /*9200*/  @!P0 NANOSLEEP.SYNCS 0x989680 ;  /* 0x009896800000895d */ /* 0x008fea0003900000 */
[----:B------:R-:W3:Y:S02]  /*9210*/  @!P0 SYNCS.PHASECHK.TRANS64 P0, [R0+URZ+0x70], R3 ;  /* 0x00007003000085a7 */ /* 0x000ee400080010ff */
[----:B---3--:R-:W-:Y:S05]  /*9220*/  @!P0 BRA `(.L_x_99) ;  /* 0xfffffffc00f08947 */ /* 0x008fea000383ffff */
[----:B------:R-:W-:Y:S05]  /*9230*/  BRA `(.L_x_189) ;  /* 0xffffffc000dc7947 */ /* 0x000fea000383ffff */
.L_x_110:
[----:B-1----:R-:W-:Y:S04]  /*9240*/  MOV R0, UR48 ;  /* 0x0000003000007c02 */ /* 0x002fe80008000f00 */
[----:B------:R1:W3:Y:S03]  /*9250*/  SYNCS.PHASECHK.TRANS64.TRYWAIT P1, [R0+URZ+0x20], R5 ;  /* 0x00002005000075a7 */ /* 0x0002e600080211ff */
[----:B---3--:R-:W-:Y:S05]  /*9260*/  @!P1 NANOSLEEP.SYNCS 0x989680 ;  /* 0x009896800000995d */ /* 0x008fea0003900000 */
[----:B------:R-:W3:Y:S02]  /*9270*/  @!P1 SYNCS.PHASECHK.TRANS64 P1, [R0+URZ+0x20], R5 ;  /* 0x00002005000095a7 */ /* 0x000ee400080210ff */
[----:B---3--:R-:W-:Y:S05]  /*9280*/  @!P1 BRA `(.L_x_110) ;  /* 0xfffffffc00ec9947 */ /* 0x008fea000383ffff */
[----:B------:R-:W-:Y:S05]  /*9290*/  BRA `(.L_x_109) ;  /* 0xffffffcc00e47947 */ /* 0x000fea000383ffff */
.L_x_112:
[----:B-1----:R1:W4:Y:S02]  /*92a0*/  SYNCS.PHASECHK.TRANS64.TRYWAIT P0, [R74+URZ+0x90], R3 ;  /* 0x000090034a0075a7 */ /* 0x00232400080011ff */
[----:B----4-:R-:W-:Y:S05]  /*92b0*/  @!P0 NANOSLEEP.SYNCS 0x989680 ;  /* 0x009896800000895d */ /* 0x010fea0003900000 */
[----:B------:R-:W4:Y:S02]  /*92c0*/  @!P0 SYNCS.PHASECHK.TRANS64 P0, [R74+URZ+0x90], R3 ;  /* 0x000090034a0085a7 */ /* 0x000f2400080010ff */
[----:B----4-:R-:W-:Y:S05]  /*92d0*/  @!P0 BRA `(.L_x_112) ;  /* 0xfffffffc00f08947 */ /* 0x010fea000383ffff */
[----:B------:R-:W-:Y:S05]  /*92e0*/  BRA `(.L_x_111) ;  /* 0xffffffd000047947 */ /* 0x000fea000383ffff */
.L_x_121:
[----:B--2---:R2:W3:Y:S02]  /*92f0*/  SYNCS.PHASECHK.TRANS64.TRYWAIT P0, [R3+URZ+0x20], R0 ;  /* 0x00002000030075a7 */ /* 0x0044e400080011ff */
[----:B---3--:R-:W-:Y:S05]  /*9300*/  @!P0 NANOSLEEP.SYNCS 0x989680 ;  /* 0x009896800000895d */ /* 0x008fea0003900000 */
[----:B------:R-:W3:Y:S02]  /*9310*/  @!P0 SYNCS.PHASECHK.TRANS64 P0, [R3+URZ+0x20], R0 ;  /* 0x00002000030085a7 */ /* 0x000ee400080010ff */
[----:B---3--:R-:W-:Y:S05]  /*9320*/  @!P0 BRA `(.L_x_121) ;  /* 0xfffffffc00f08947 */ /* 0x008fea000383ffff */
[----:B------:R-:W-:Y:S05]  /*9330*/  BRA `(.L_x_120) ;  /* 0xffffffd800107947 */ /* 0x000fea000383ffff */
.L_x_129:
[----:B--2---:R2:W3:Y:S02]  /*9340*/  SYNCS.PHASECHK.TRANS64.TRYWAIT P0, [R83+URZ+0x20], R4 ;  /* 0x00002004530075a7 */ /* 0x0044e400080011ff */
[----:B---3--:R-:W-:Y:S05]  /*9350*/  @!P0 NANOSLEEP.SYNCS 0x989680 ;  /* 0x009896800000895d */ /* 0x008fea0003900000 */
[----:B------:R-:W3:Y:S02]  /*9360*/  @!P0 SYNCS.PHASECHK.TRANS64 P0, [R83+URZ+0x20], R4 ;  /* 0x00002004530085a7 */ /* 0x000ee400080010ff */
[----:B---3--:R-:W-:Y:S05]  /*9370*/  @!P0 BRA `(.L_x_129) ;  /* 0xfffffffc00f08947 */ /* 0x008fea000383ffff */
[----:B------:R-:W-:Y:S05]  /*9380*/  BRA `(.L_x_128) ;  /* 0xffffffe0002c7947 */ /* 0x000fea000383ffff */
.L_x_137:
[----:B--2---:R2:W3:Y:S02]  /*9390*/  SYNCS.PHASECHK.TRANS64.TRYWAIT P0, [R88+URZ+0x20], R3 ;  /* 0x00002003580075a7 */ /* 0x0044e400080011ff */
[----:B---3--:R-:W-:Y:S05]  /*93a0*/  @!P0 NANOSLEEP.SYNCS 0x989680 ;  /* 0x009896800000895d */ /* 0x008fea0003900000 */
[----:B------:R-:W3:Y:S02]  /*93b0*/  @!P0 SYNCS.PHASECHK.TRANS64 P0, [R88+URZ+0x20], R3 ;  /* 0x00002003580085a7 */ /* 0x000ee400080010ff */
[----:B---3--:R-:W-:Y:S05]  /*93c0*/  @!P0 BRA `(.L_x_137) ;  /* 0xfffffffc00f08947 */ /* 0x008fea000383ffff */
[----:B------:R-:W-:Y:S05]  /*93d0*/  BRA `(.L_x_136) ;  /* 0xffffffe800487947 */ /* 0x000fea000383ffff */
        .weak           $__internal_0_$__cuda_sm10x_tcgen05_guardrail_trap_col_being_dealloced_not_returned_by_alloc
        .type           $__internal_0_$__cuda_sm10x_tcgen05_guardrail_trap_col_being_dealloced_not_returned_by_alloc,@function
        .size           $__internal_0_$__cuda_sm10x_tcgen05_guardrail_trap_col_being_dealloced_not_returned_by_alloc,($__internal_1_$__cuda_sm10x_tcgen05_guardrail_trap_phase_invalid_during_alloc - $__internal_0_$__cuda_sm10x_tcgen05_guardrail_trap_col_being_dealloced_not_returned_by_alloc)
$__internal_0_$__cuda_sm10x_tcgen05_guardrail_trap_col_being_dealloced_not_returned_by_alloc:
[----:B------:R-:W-:Y:S05]  /*93e0*/  BPT.TRAP 0x1 ;  /* 0x000000040000795c */ /* 0x000fea0000300000 */
[----:B------:R-:W-:-:S04]  /*93f0*/  HFMA2 R3, -RZ, RZ, 0, 0 ;  /* 0x00000000ff037431 */ /* 0x000fc800000001ff */
[----:B------:R-:W-:Y:S05]  /*9400*/  RET.REL.NODEC R2 `(_ZN7cutlass13device_kernelINS_4gemm6kernel13GemmUniversalIN4cute5tupleIJiiiiEEENS1_10collective13CollectiveMmaINS1_35MainloopSm100TmaUmmaWarpSpecializedILi2ELi2ELi4ENS5_IJNS4_1CILi2EEESB_NSA_ILi1EEEEEEEENS5_IJNSA_ILi128EEESF_NSA_ILi64EEEEEENS_6half_tENS5_IJSC_llEEESI_SJ_NS4_8TiledMMAINS4_8MMA_AtomIJNS4_26SM100_MMA_F16BF16_2x1SM_SSISI_SI_fLi128ELi128ELNS4_4UMMA5MajorE1ELSO_1ELNSN_7ScaleInE0ELSP_0EEEEEENS4_6LayoutINS5_IJSC_SC_SC_EEENS5_IJNSA_ILi0EEESU_SU_EEEEENS5_IJNS4_10UnderscoreESX_SX_EEEEENS4_28SM100_TMA_2SM_LOAD_MULTICASTENS4_14ComposedLayoutINS4_7SwizzleILi3ELi4ELi3EEENS4_18smem_ptr_flag_bitsILi16EEENSS_INS5_IJSG_NSA_ILi8EEEEEENS5_IJSC_SG_EEEEEEEvNS4_8identityENS4_18SM100_TMA_2SM_LOADES1A_vS1B_EENS_8epilogue10collective18CollectiveEpilogueINS1E_23Sm100TmaWarpSpecializedILi4ELi2ELi16ELb1ELb0EEEJNS5_IJSG_SF_SG_EEENS5_IJNSS_ISG_SC_EENSS_INS5_IJNSA_ILi16EEESB_EEES18_EEEEESI_NS5_IJlSC_lEEESI_S1P_NS1E_6fusion15FusionCallbacksIS1I_NS1Q_17LinearCombinationISI_fSI_fLNS_15FloatRoundStyleE2EEES1J_S1O_JEEENS4_5SM1004TMEM4LOAD26SM100_TMEM_LOAD_32dp32b16xENS4_13SM90_TMA_LOADENS11_INS12_ILi1ELi4ELi3EEES15_NSS_INS5_IJS16_S1L_EEENS5_IJS1L_SC_EEEEEEENS4_39AutoVectorizingCopyWithAssumedAlignmentILi128EEENS4_14SM90_TMA_STOREES25_S27_S27_EEEvvEEEEvNT_6ParamsE) ;  /* 0xffffff6802fc7950 */ /* 0x000fea0003c3ffff */
        .weak           $__internal_1_$__cuda_sm10x_tcgen05_guardrail_trap_phase_invalid_during_alloc
        .type           $__internal_1_$__cuda_sm10x_tcgen05_guardrail_trap_phase_invalid_during_alloc,@function
        .size           $__internal_1_$__cuda_sm10x_tcgen05_guardrail_trap_phase_invalid_during_alloc,($__internal_2_$__cuda_sm10x_tcgen05_guardrail_trap_unallocated_columns_being_dealloced - $__internal_1_$__cuda_sm10x_tcgen05_guardrail_trap_phase_invalid_during_alloc)
$__internal_1_$__cuda_sm10x_tcgen05_guardrail_trap_phase_invalid_during_alloc:
[----:B------:R-:W-:Y:S05]  /*9410*/  BPT.TRAP 0x1 ;  /* 0x000000040000795c */ /* 0x000fea0000300000 */
[----:B------:R-:W-:-:S04]  /*9420*/  MOV R3, 0x0 ;  /* 0x0000000000037802 */ /* 0x000fc80000000f00 */
[----:B------:R-:W-:Y:S05]  /*9430*/  RET.REL.NODEC R2 `(_ZN7cutlass13device_kernelINS_4gemm6kernel13GemmUniversalIN4cute5tupleIJiiiiEEENS1_10collective13CollectiveMmaINS1_35MainloopSm100TmaUmmaWarpSpecializedILi2ELi2ELi4ENS5_IJNS4_1CILi2EEESB_NSA_ILi1EEEEEEEENS5_IJNSA_ILi128EEESF_NSA_ILi64EEEEEENS_6half_tENS5_IJSC_llEEESI_SJ_NS4_8TiledMMAINS4_8MMA_AtomIJNS4_26SM100_MMA_F16BF16_2x1SM_SSISI_SI_fLi128ELi128ELNS4_4UMMA5MajorE1ELSO_1ELNSN_7ScaleInE0ELSP_0EEEEEENS4_6LayoutINS5_IJSC_SC_SC_EEENS5_IJNSA_ILi0EEESU_SU_EEEEENS5_IJNS4_10UnderscoreESX_SX_EEEEENS4_28SM100_TMA_2SM_LOAD_MULTICASTENS4_14ComposedLayoutINS4_7SwizzleILi3ELi4ELi3EEENS4_18smem_ptr_flag_bitsILi16EEENSS_INS5_IJSG_NSA_ILi8EEEEEENS5_IJSC_SG_EEEEEEEvNS4_8identityENS4_18SM100_TMA_2SM_LOADES1A_vS1B_EENS_8epilogue10collective18CollectiveEpilogueINS1E_23Sm100TmaWarpSpecializedILi4ELi2ELi16ELb1ELb0EEEJNS5_IJSG_SF_SG_EEENS5_IJNSS_ISG_SC_EENSS_INS5_IJNSA_ILi16EEESB_EEES18_EEEEESI_NS5_IJlSC_lEEESI_S1P_NS1E_6fusion15FusionCallbacksIS1I_NS1Q_17LinearCombinationISI_fSI_fLNS_15FloatRoundStyleE2EEES1J_S1O_JEEENS4_5SM1004TMEM4LOAD26SM100_TMEM_LOAD_32dp32b16xENS4_13SM90_TMA_LOADENS11_INS12_ILi1ELi4ELi3EEES15_NSS_INS5_IJS16_S1L_EEENS5_IJS1L_SC_EEEEEEENS4_39AutoVectorizingCopyWithAssumedAlignmentILi128EEENS4_14SM90_TMA_STOREES25_S27_S27_EEEvvEEEEvNT_6ParamsE) ;  /* 0xffffff6802f07950 */ /* 0x000fea0003c3ffff */
        .weak           $__internal_2_$__cuda_sm10x_tcgen05_guardrail_trap_unallocated_columns_being_dealloced
        .type           $__internal_2_$__cuda_sm10x_tcgen05_guardrail_trap_unallocated_columns_being_dealloced,@function
        .size           $__internal_2_$__cuda_sm10x_tcgen05_guardrail_trap_unallocated_columns_being_dealloced,(.L_x_191 - $__internal_2_$__cuda_sm10x_tcgen05_guardrail_trap_unallocated_columns_being_dealloced)
$__internal_2_$__cuda_sm10x_tcgen05_guardrail_trap_unallocated_columns_being_dealloced:
[----:B------:R-:W-:Y:S05]  /*9440*/  BPT.TRAP 0x1 ;  /* 0x000000040000795c */ /* 0x000fea0000300000 */
[----:B------:R-:W-:-:S04]  /*9450*/  HFMA2 R3, -RZ, RZ, 0, 0 ;  /* 0x00000000ff037431 */ /* 0x000fc800000001ff */
[----:B------:R-:W-:Y:S05]  /*9460*/  RET.REL.NODEC R2 `(_ZN7cutlass13device_kernelINS_4gemm6kernel13GemmUniversalIN4cute5tupleIJiiiiEEENS1_10collective13CollectiveMmaINS1_35MainloopSm100TmaUmmaWarpSpecializedILi2ELi2ELi4ENS5_IJNS4_1CILi2EEESB_NSA_ILi1EEEEEEEENS5_IJNSA_ILi128EEESF_NSA_ILi64EEEEEENS_6half_tENS5_IJSC_llEEESI_SJ_NS4_8TiledMMAINS4_8MMA_AtomIJNS4_26SM100_MMA_F16BF16_2x1SM_SSISI_SI_fLi128ELi128ELNS4_4UMMA5MajorE1ELSO_1ELNSN_7ScaleInE0ELSP_0EEEEEENS4_6LayoutINS5_IJSC_SC_SC_EEENS5_IJNSA_ILi0EEESU_SU_EEEEENS5_IJNS4_10UnderscoreESX_SX_EEEEENS4_28SM100_TMA_2SM_LOAD_MULTICASTENS4_14ComposedLayoutINS4_7SwizzleILi3ELi4ELi3EEENS4_18smem_ptr_flag_bitsILi16EEENSS_INS5_IJSG_NSA_ILi8EEEEEENS5_IJSC_SG_EEEEEEEvNS4_8identityENS4_18SM100_TMA_2SM_LOADES1A_vS1B_EENS_8epilogue10collective18CollectiveEpilogueINS1E_23Sm100TmaWarpSpecializedILi4ELi2ELi16ELb1ELb0EEEJNS5_IJSG_SF_SG_EEENS5_IJNSS_ISG_SC_EENSS_INS5_IJNSA_ILi16EEESB_EEES18_EEEEESI_NS5_IJlSC_lEEESI_S1P_NS1E_6fusion15FusionCallbacksIS1I_NS1Q_17LinearCombinationISI_fSI_fLNS_15FloatRoundStyleE2EEES1J_S1O_JEEENS4_5SM1004TMEM4LOAD26SM100_TMEM_LOAD_32dp32b16xENS4_13SM90_TMA_LOADENS11_INS12_ILi1ELi4ELi3EEES15_NSS_INS5_IJS16_S1L_EEENS5_IJS1L_SC_EEEEEEENS4_39AutoVectorizingCopyWithAssumedAlignmentILi128EEENS4_14SM90_TMA_STOREES25_S27_S27_EEEvvEEEEvNT_6ParamsE) ;  /* 0xffffff6802e47950 */ /* 0x000fea0003c3ffff */
.L_x_190:
[----:B------:R-:W-:-:S00]  /*9470*/  BRA `(.L_x_190) ;  /* 0xfffffffc00fc7947 */ /* 0x000fc0000383ffff */
[----:B------:R-:W-:-:S00]  /*9480*/  NOP ;  /* 0x0000000000007918 */ /* 0x000fc00000000000 */
[----:B------:R-:W-:-:S00]  /*9490*/  NOP ;  /* 0x0000000000007918 */ /* 0x000fc00000000000 */
[----:B------:R-:W-:-:S00]  /*94a0*/  NOP ;  /* 0x0000000000007918 */ /* 0x000fc00000000000 */
[----:B------:R-:W-:-:S00]  /*94b0*/  NOP ;  /* 0x0000000000007918 */ /* 0x000fc00000000000 */
[----:B------:R-:W-:-:S00]  /*94c0*/  NOP ;  /* 0x0000000000007918 */ /* 0x000fc00000000000 */
[----:B------:R-:W-:-:S00]  /*94d0*/  NOP ;  /* 0x0000000000007918 */ /* 0x000fc00000000000 */
[----:B------:R-:W-:-:S00]  /*94e0*/  NOP ;  /* 0x0000000000007918 */ /* 0x000fc00000000000 */
[----:B------:R-:W-:-:S00]  /*94f0*/  NOP ;  /* 0x0000000000007918 */ /* 0x000fc00000000000 */
.L_x_191:


//--------------------- .nv.global.init           --------------------------
	.section	.nv.global.init,"aw",@progbits
.nv.global.init:
	.type		$str$27,@object
	.size		$str$27,($str$28 - $str$27)
$str$27:
        /*0000*/ 	.byte	0x28, 0x61, 0x64, 0x64, 0x72, 0x65, 0x73, 0x73, 0x20, 0x26, 0x20, 0x6d, 0x61, 0x73, 0x6b, 0x29
        /*0010*/ 	.byte	0x20, 0x3d, 0x3d, 0x20, 0x30, 0x00
	.type		$str$28,@object
	.size		$str$28,($str$26 - $str$28)
$str$28:
        /*0016*/ 	.byte	0x2f, 0x74, 0x6d, 0x70, 0x2f, 0x63, 0x75, 0x74, 0x6c, 0x61, 0x73, 0x73, 0x5f, 0x73, 0x77, 0x65
        /*0026*/ 	.byte	0x65, 0x70, 0x5f, 0x73, 0x72, 0x63, 0x2f, 0x69, 0x6e, 0x63, 0x6c, 0x75, 0x64, 0x65, 0x2f, 0x63
        /*0036*/ 	.byte	0x75, 0x74, 0x65, 0x2f, 0x70, 0x6f, 0x69, 0x6e, 0x74, 0x65, 0x72, 0x5f, 0x66, 0x6c, 0x61, 0x67
        /*0046*/ 	.byte	0x67, 0x65, 0x64, 0x2e, 0x68, 0x70, 0x70, 0x00
	.type		$str$26,@object
	.size		$str$26,($str$25 - $str$26)
$str$26:
        /*004e*/ 	.byte	0x2f, 0x74, 0x6d, 0x70, 0x2f, 0x63, 0x75, 0x74, 0x6c, 0x61, 0x73, 0x73, 0x5f, 0x73, 0x77, 0x65
        /*005e*/ 	.byte	0x65, 0x70, 0x5f, 0x73, 0x72, 0x63, 0x2f, 0x69, 0x6e, 0x63, 0x6c, 0x75, 0x64, 0x65, 0x2f, 0x63
        /*006e*/ 	.byte	0x75, 0x74, 0x65, 0x2f, 0x61, 0x74, 0x6f, 0x6d, 0x2f, 0x63, 0x6f, 0x70, 0x79, 0x5f, 0x74, 0x72
        /*007e*/ 	.byte	0x61, 0x69, 0x74, 0x73, 0x5f, 0x73, 0x6d, 0x31, 0x30, 0x30, 0x2e, 0x68, 0x70, 0x70, 0x00
	.type		$str$25,@object
	.size		$str$25,(__unnamed_1 - $str$25)
$str$25:
        /*008d*/ 	.byte	0x28, 0x28, 0x75, 0x69, 0x6e, 0x74, 0x33, 0x32, 0x5f, 0x74, 0x28, 0x74, 0x68, 0x72, 0x65, 0x61
        /*009d*/ 	.byte	0x64, 0x49, 0x64, 0x78, 0x2e, 0x78, 0x29, 0x20, 0x2f, 0x20, 0x33, 0x32, 0x29, 0x20, 0x25, 0x20
        /*00ad*/ 	.byte	0x34, 0x29, 0x20, 0x3d, 0x3d, 0x20, 0x28, 0x28, 0x28, 0x74, 0x6d, 0x65, 0x6d, 0x5f, 0x61, 0x64
        /*00bd*/ 	.byte	0x64, 0x72, 0x20, 0x3e, 0x3e, 0x20, 0x31, 0x36, 0x29, 0x20, 0x2f, 0x20, 0x33, 0x32, 0x29, 0x20
        /*00cd*/ 	.byte	0x25, 0x20, 0x34, 0x29, 0x00
	.type		__unnamed_1,@object
	.size		__unnamed_1,(__unnamed_2 - __unnamed_1)
__unnamed_1:
        /*00d2*/ 	.byte	0x61, 0x75, 0x74, 0x6f, 0x20, 0x63, 0x75, 0x74, 0x65, 0x3a, 0x3a, 0x61, 0x73, 0x5f, 0x70, 0x6f
        /* <DEDUP_REMOVED lines=24> */
        /*0262*/ 	.byte	0x34, 0x38, 0x3e, 0x3e, 0x3e, 0x3e, 0x5d, 0x00
	.type		__unnamed_2,@object
	.size		__unnamed_2,(.L_2 - __unnamed_2)
__unnamed_2:
        /* <DEDUP_REMOVED lines=40> */
        /*04ea*/ 	.byte	0x3a, 0x3a, 0x43, 0x3c, 0x30, 0x3e, 0x3e, 0x3e, 0x3e, 0x5d, 0x00
.L_2:


//--------------------- .nv.shared._ZN7cutlass13device_kernelINS_4gemm6kernel13GemmUniversalIN4cute5tupleIJiiiiEEENS1_10collective13CollectiveMmaINS1_35MainloopSm100TmaUmmaWarpSpecializedILi2ELi2ELi4ENS5_IJNS4_1CILi2EEESB_NSA_ILi1EEEEEEEENS5_IJNSA_ILi128EEESF_NSA_ILi64EEEEEENS_6half_tENS5_IJSC_llEEESI_SJ_NS4_8TiledMMAINS4_8MMA_AtomIJNS4_26SM100_MMA_F16BF16_2x1SM_SSISI_SI_fLi128ELi128ELNS4_4UMMA5MajorE1ELSO_1ELNSN_7ScaleInE0ELSP_0EEEEEENS4_6LayoutINS5_IJSC_SC_SC_EEENS5_IJNSA_ILi0EEESU_SU_EEEEENS5_IJNS4_10UnderscoreESX_SX_EEEEENS4_28SM100_TMA_2SM_LOAD_MULTICASTENS4_14ComposedLayoutINS4_7SwizzleILi3ELi4ELi3EEENS4_18smem_ptr_flag_bitsILi16EEENSS_INS5_IJSG_NSA_ILi8EEEEEENS5_IJSC_SG_EEEEEEEvNS4_8identityENS4_18SM100_TMA_2SM_LOADES1A_vS1B_EENS_8epilogue10collective18CollectiveEpilogueINS1E_23Sm100TmaWarpSpecializedILi4ELi2ELi16ELb1ELb0EEEJNS5_IJSG_SF_SG_EEENS5_IJNSS_ISG_SC_EENSS_INS5_IJNSA_ILi16EEESB_EEES18_EEEEESI_NS5_IJlSC_lEEESI_S1P_NS1E_6fusion15FusionCallbacksIS1I_NS1Q_17LinearCombinationISI_fSI_fLNS_15FloatRoundStyleE2EEES1J_S1O_JEEENS4_5SM1004TMEM4LOAD26SM100_TMEM_LOAD_32dp32b16xENS4_13SM90_TMA_LOADENS11_INS12_ILi1ELi4ELi3EEES15_NSS_INS5_IJS16_S1L_EEENS5_IJS1L_SC_EEEEEEENS4_39AutoVectorizingCopyWithAssumedAlignmentILi128EEENS4_14SM90_TMA_STOREES25_S27_S27_EEEvvEEEEvNT_6ParamsE --------------------------
	.section	.nv.shared._ZN7cutlass13device_kernelINS_4gemm6kernel13GemmUniversalIN4cute5tupleIJiiiiEEENS1_10collective13CollectiveMmaINS1_35MainloopSm100TmaUmmaWarpSpecializedILi2ELi2ELi4ENS5_IJNS4_1CILi2EEESB_NSA_ILi1EEEEEEEENS5_IJNSA_ILi128EEESF_NSA_ILi64EEEEEENS_6half_tENS5_IJSC_llEEESI_SJ_NS4_8TiledMMAINS4_8MMA_AtomIJNS4_26SM100_MMA_F16BF16_2x1SM_SSISI_SI_fLi128ELi128ELNS4_4UMMA5MajorE1ELSO_1ELNSN_7ScaleInE0ELSP_0EEEEEENS4_6LayoutINS5_IJSC_SC_SC_EEENS5_IJNSA_ILi0EEESU_SU_EEEEENS5_IJNS4_10UnderscoreESX_SX_EEEEENS4_28SM100_TMA_2SM_LOAD_MULTICASTENS4_14ComposedLayoutINS4_7SwizzleILi3ELi4ELi3EEENS4_18smem_ptr_flag_bitsILi16EEENSS_INS5_IJSG_NSA_ILi8EEEEEENS5_IJSC_SG_EEEEEEEvNS4_8identityENS4_18SM100_TMA_2SM_LOADES1A_vS1B_EENS_8epilogue10collective18CollectiveEpilogueINS1E_23Sm100TmaWarpSpecializedILi4ELi2ELi16ELb1ELb0EEEJNS5_IJSG_SF_SG_EEENS5_IJNSS_ISG_SC_EENSS_INS5_IJNSA_ILi16EEESB_EEES18_EEEEESI_NS5_IJlSC_lEEESI_S1P_NS1E_6fusion15FusionCallbacksIS1I_NS1Q_17LinearCombinationISI_fSI_fLNS_15FloatRoundStyleE2EEES1J_S1O_JEEENS4_5SM1004TMEM4LOAD26SM100_TMEM_LOAD_32dp32b16xENS4_13SM90_TMA_LOADENS11_INS12_ILi1ELi4ELi3EEES15_NSS_INS5_IJS16_S1L_EEENS5_IJS1L_SC_EEEEEEENS4_39AutoVectorizingCopyWithAssumedAlignmentILi128EEENS4_14SM90_TMA_STOREES25_S27_S27_EEEvvEEEEvNT_6ParamsE,"aw",@nobits
	.sectionflags	@""
	.align	16
	.zero		1024


//--------------------- .nv.shared.reserved.0     --------------------------
	.section	.nv.shared.reserved.0,"aw",@nobits
	.weak		__nv_reservedSMEM_offset_0_alias
	.size		__nv_reservedSMEM_offset_0_alias, 0, 64
	.other		__nv_reservedSMEM_offset_0_alias,@"STO_CUDA_RESERVED_SHARED STV_DEFAULT"
__nv_reservedSMEM_offset_0_alias:
	.zero		0
.nv.shared.reserved.0:
	.zero		64
	.weak		__nv_reservedSMEM_tcgen05_partition
	.type		__nv_reservedSMEM_tcgen05_partition,@object
	.size		__nv_reservedSMEM_tcgen05_partition,(.L_0 - __nv_reservedSMEM_tcgen05_partition)
__nv_reservedSMEM_tcgen05_partition:
	.zero		32
.L_0:


//--------------------- .nv.global                --------------------------
	.section	.nv.global,"aw",@nobits
.nv.global:
	.type		_ZN40_INTERNAL_8d4c145f_4_k_cu_d5ccba19_358324cute1_E,@object
	.size		_ZN40_INTERNAL_8d4c145f_4_k_cu_d5ccba19_358324cute1_E,(_ZN40_INTERNAL_8d4c145f_4_k_cu_d5ccba19_358324cuda3std3__45__cpo6cbeginE - _ZN40_INTERNAL_8d4c145f_4_k_cu_d5ccba19_358324cute1_E)
_ZN40_INTERNAL_8d4c145f_4_k_cu_d5ccba19_358324cute1_E:
	.zero		1
	.type		_ZN40_INTERNAL_8d4c145f_4_k_cu_d5ccba19_358324cuda3std3__45__cpo6cbeginE,@object
	.size		_ZN40_INTERNAL_8d4c145f_4_k_cu_d5ccba19_358324cuda3std3__45__cpo6cbeginE,(_ZN40_INTERNAL_8d4c145f_4_k_cu_d5ccba19_358324cuda3std3__48in_placeE - _ZN40_INTERNAL_8d4c145f_4_k_cu_d5ccba19_358324cuda3std3__45__cpo6cbeginE)
_ZN40_INTERNAL_8d4c145f_4_k_cu_d5ccba19_358324cuda3std3__45__cpo6cbeginE:
	.zero		1
	.type		_ZN40_INTERNAL_8d4c145f_4_k_cu_d5ccba19_358324cuda3std3__48in_placeE,@object
	.size		_ZN40_INTERNAL_8d4c145f_4_k_cu_d5ccba19_358324cuda3std3__48in_placeE,(_ZN40_INTERNAL_8d4c145f_4_k_cu_d5ccba19_358324cuda3std6ranges3__45__cpo9iter_moveE - _ZN40_INTERNAL_8d4c145f_4_k_cu_d5ccba19_358324cuda3std3__48in_placeE)
_ZN40_INTERNAL_8d4c145f_4_k_cu_d5ccba19_358324cuda3std3__48in_placeE:
	.zero		1
	.type		_ZN40_INTERNAL_8d4c145f_4_k_cu_d5ccba19_358324cuda3std6ranges3__45__cpo9iter_moveE,@object
	.size		_ZN40_INTERNAL_8d4c145f_4_k_cu_d5ccba19_358324cuda3std6ranges3__45__cpo9iter_moveE,(_ZN40_INTERNAL_8d4c145f_4_k_cu_d5ccba19_358324cuda3std3__45__cpo5beginE - _ZN40_INTERNAL_8d4c145f_4_k_cu_d5ccba19_358324cuda3std6ranges3__45__cpo9iter_moveE)
_ZN40_INTERNAL_8d4c145f_4_k_cu_d5ccba19_358324cuda3std6ranges3__45__cpo9iter_moveE:
	.zero		1
	.type		_ZN40_INTERNAL_8d4c145f_4_k_cu_d5ccba19_358324cuda3std3__45__cpo5beginE,@object
	.size		_ZN40_INTERNAL_8d4c145f_4_k_cu_d5ccba19_358324cuda3std3__45__cpo5beginE,(_ZN40_INTERNAL_8d4c145f_4_k_cu_d5ccba19_358324cuda3std3__442_GLOBAL__N__8d4c145f_4_k_cu_d5ccba19_358326ignoreE - _ZN40_INTERNAL_8d4c145f_4_k_cu_d5ccba19_358324cuda3std3__45__cpo5beginE)
_ZN40_INTERNAL_8d4c145f_4_k_cu_d5ccba19_358324cuda3std3__45__cpo5beginE:
	.zero		1
	.type		_ZN40_INTERNAL_8d4c145f_4_k_cu_d5ccba19_358324cuda3std3__442_GLOBAL__N__8d4c145f_4_k_cu_d5ccba19_358326ignoreE,@object
	.size		_ZN40_INTERNAL_8d4c145f_4_k_cu_d5ccba19_358324cuda3std3__442_GLOBAL__N__8d4c145f_4_k_cu_d5ccba19_358326ignoreE,(_ZN40_INTERNAL_8d4c145f_4_k_cu_d5ccba19_358324cute7productE - _ZN40_INTERNAL_8d4c145f_4_k_cu_d5ccba19_358324cuda3std3__442_GLOBAL__N__8d4c145f_4_k_cu_d5ccba19_358326ignoreE)
_ZN40_INTERNAL_8d4c145f_4_k_cu_d5ccba19_358324cuda3std3__442_GLOBAL__N__8d4c145f_4_k_cu_d5ccba19_358326ignoreE:
	.zero		1
	.type		_ZN40_INTERNAL_8d4c145f_4_k_cu_d5ccba19_358324cute7productE,@object
	.size		_ZN40_INTERNAL_8d4c145f_4_k_cu_d5ccba19_358324cute7productE,(_ZN40_INTERNAL_8d4c145f_4_k_cu_d5ccba19_358324cuda3std3__45__cpo3endE - _ZN40_INTERNAL_8d4c145f_4_k_cu_d5ccba19_358324cute7productE)
_ZN40_INTERNAL_8d4c145f_4_k_cu_d5ccba19_358324cute7productE:
	.zero		1
	.type		_ZN40_INTERNAL_8d4c145f_4_k_cu_d5ccba19_358324cuda3std3__45__cpo3endE,@object
	.size		_ZN40_INTERNAL_8d4c145f_4_k_cu_d5ccba19_358324cuda3std3__45__cpo3endE,(_ZN40_INTERNAL_8d4c145f_4_k_cu_d5ccba19_358324cuda3std3__419piecewise_constructE - _ZN40_INTERNAL_8d4c145f_4_k_cu_d5ccba19_358324cuda3std3__45__cpo3endE)
_ZN40_INTERNAL_8d4c145f_4_k_cu_d5ccba19_358324cuda3std3__45__cpo3endE:
	.zero		1
	.type		_ZN40_INTERNAL_8d4c145f_4_k_cu_d5ccba19_358324cuda3std3__419piecewise_constructE,@object
	.size		_ZN40_INTERNAL_8d4c145f_4_k_cu_d5ccba19_358324cuda3std3__419piecewise_constructE,(_ZN40_INTERNAL_8d4c145f_4_k_cu_d5ccba19_358324cuda3std3__45__cpo4cendE - _ZN40_INTERNAL_8d4c145f_4_k_cu_d5ccba19_358324cuda3std3__419piecewise_constructE)
_ZN40_INTERNAL_8d4c145f_4_k_cu_d5ccba19_358324cuda3std3__419piecewise_constructE:
	.zero		1
	.type		_ZN40_INTERNAL_8d4c145f_4_k_cu_d5ccba19_358324cuda3std3__45__cpo4cendE,@object
	.size		_ZN40_INTERNAL_8d4c145f_4_k_cu_d5ccba19_358324cuda3std3__45__cpo4cendE,(_ZN40_INTERNAL_8d4c145f_4_k_cu_d5ccba19_358324cuda3std6ranges3__45__cpo4swapE - _ZN40_INTERNAL_8d4c145f_4_k_cu_d5ccba19_358324cuda3std3__45__cpo4cendE)
_ZN40_INTERNAL_8d4c145f_4_k_cu_d5ccba19_358324cuda3std3__45__cpo4cendE:
	.zero		1
	.type		_ZN40_INTERNAL_8d4c145f_4_k_cu_d5ccba19_358324cuda3std6ranges3__45__cpo4swapE,@object
	.size		_ZN40_INTERNAL_8d4c145f_4_k_cu_d5ccba19_358324cuda3std6ranges3__45__cpo4swapE,(.L_10 - _ZN40_INTERNAL_8d4c145f_4_k_cu_d5ccba19_358324cuda3std6ranges3__45__cpo4swapE)
_ZN40_INTERNAL_8d4c145f_4_k_cu_d5ccba19_358324cuda3std6ranges3__45__cpo4swapE:
	.zero		1
.L_10:


//--------------------- .nv.constant0._ZN7cutlass13device_kernelINS_4gemm6kernel13GemmUniversalIN4cute5tupleIJiiiiEEENS1_10collective13CollectiveMmaINS1_35MainloopSm100TmaUmmaWarpSpecializedILi2ELi2ELi4ENS5_IJNS4_1CILi2EEESB_NSA_ILi1EEEEEEEENS5_IJNSA_ILi128EEESF_NSA_ILi64EEEEEENS_6half_tENS5_IJSC_llEEESI_SJ_NS4_8TiledMMAINS4_8MMA_AtomIJNS4_26SM100_MMA_F16BF16_2x1SM_SSISI_SI_fLi128ELi128ELNS4_4UMMA5MajorE1ELSO_1ELNSN_7ScaleInE0ELSP_0EEEEEENS4_6LayoutINS5_IJSC_SC_SC_EEENS5_IJNSA_ILi0EEESU_SU_EEEEENS5_IJNS4_10UnderscoreESX_SX_EEEEENS4_28SM100_TMA_2SM_LOAD_MULTICASTENS4_14ComposedLayoutINS4_7SwizzleILi3ELi4ELi3EEENS4_18smem_ptr_flag_bitsILi16EEENSS_INS5_IJSG_NSA_ILi8EEEEEENS5_IJSC_SG_EEEEEEEvNS4_8identityENS4_18SM100_TMA_2SM_LOADES1A_vS1B_EENS_8epilogue10collective18CollectiveEpilogueINS1E_23Sm100TmaWarpSpecializedILi4ELi2ELi16ELb1ELb0EEEJNS5_IJSG_SF_SG_EEENS5_IJNSS_ISG_SC_EENSS_INS5_IJNSA_ILi16EEESB_EEES18_EEEEESI_NS5_IJlSC_lEEESI_S1P_NS1E_6fusion15FusionCallbacksIS1I_NS1Q_17LinearCombinationISI_fSI_fLNS_15FloatRoundStyleE2EEES1J_S1O_JEEENS4_5SM1004TMEM4LOAD26SM100_TMEM_LOAD_32dp32b16xENS4_13SM90_TMA_LOADENS11_INS12_ILi1ELi4ELi3EEES15_NSS_INS5_IJS16_S1L_EEENS5_IJS1L_SC_EEEEEEENS4_39AutoVectorizingCopyWithAssumedAlignmentILi128EEENS4_14SM90_TMA_STOREES25_S27_S27_EEEvvEEEEvNT_6ParamsE --------------------------
	.section	.nv.constant0._ZN7cutlass13device_kernelINS_4gemm6kernel13GemmUniversalIN4cute5tupleIJiiiiEEENS1_10collective13CollectiveMmaINS1_35MainloopSm100TmaUmmaWarpSpecializedILi2ELi2ELi4ENS5_IJNS4_1CILi2EEESB_NSA_ILi1EEEEEEEENS5_IJNSA_ILi128EEESF_NSA_ILi64EEEEEENS_6half_tENS5_IJSC_llEEESI_SJ_NS4_8TiledMMAINS4_8MMA_AtomIJNS4_26SM100_MMA_F16BF16_2x1SM_SSISI_SI_fLi128ELi128ELNS4_4UMMA5MajorE1ELSO_1ELNSN_7ScaleInE0ELSP_0EEEEEENS4_6LayoutINS5_IJSC_SC_SC_EEENS5_IJNSA_ILi0EEESU_SU_EEEEENS5_IJNS4_10UnderscoreESX_SX_EEEEENS4_28SM100_TMA_2SM_LOAD_MULTICASTENS4_14ComposedLayoutINS4_7SwizzleILi3ELi4ELi3EEENS4_18smem_ptr_flag_bitsILi16EEENSS_INS5_IJSG_NSA_ILi8EEEEEENS5_IJSC_SG_EEEEEEEvNS4_8identityENS4_18SM100_TMA_2SM_LOADES1A_vS1B_EENS_8epilogue10collective18CollectiveEpilogueINS1E_23Sm100TmaWarpSpecializedILi4ELi2ELi16ELb1ELb0EEEJNS5_IJSG_SF_SG_EEENS5_IJNSS_ISG_SC_EENSS_INS5_IJNSA_ILi16EEESB_EEES18_EEEEESI_NS5_IJlSC_lEEESI_S1P_NS1E_6fusion15FusionCallbacksIS1I_NS1Q_17LinearCombinationISI_fSI_fLNS_15FloatRoundStyleE2EEES1J_S1O_JEEENS4_5SM1004TMEM4LOAD26SM100_TMEM_LOAD_32dp32b16xENS4_13SM90_TMA_LOADENS11_INS12_ILi1ELi4ELi3EEES15_NSS_INS5_IJS16_S1L_EEENS5_IJS1L_SC_EEEEEEENS4_39AutoVectorizingCopyWithAssumedAlignmentILi128EEENS4_14SM90_TMA_STOREES25_S27_S27_EEEvvEEEEvNT_6ParamsE,"a",@progbits
	.sectionflags	@""
	.align	4
.nv.constant0._ZN7cutlass13device_kernelINS_4gemm6kernel13GemmUniversalIN4cute5tupleIJiiiiEEENS1_10collective13CollectiveMmaINS1_35MainloopSm100TmaUmmaWarpSpecializedILi2ELi2ELi4ENS5_IJNS4_1CILi2EEESB_NSA_ILi1EEEEEEEENS5_IJNSA_ILi128EEESF_NSA_ILi64EEEEEENS_6half_tENS5_IJSC_llEEESI_SJ_NS4_8TiledMMAINS4_8MMA_AtomIJNS4_26SM100_MMA_F16BF16_2x1SM_SSISI_SI_fLi128ELi128ELNS4_4UMMA5MajorE1ELSO_1ELNSN_7ScaleInE0ELSP_0EEEEEENS4_6LayoutINS5_IJSC_SC_SC_EEENS5_IJNSA_ILi0EEESU_SU_EEEEENS5_IJNS4_10UnderscoreESX_SX_EEEEENS4_28SM100_TMA_2SM_LOAD_MULTICASTENS4_14ComposedLayoutINS4_7SwizzleILi3ELi4ELi3EEENS4_18smem_ptr_flag_bitsILi16EEENSS_INS5_IJSG_NSA_ILi8EEEEEENS5_IJSC_SG_EEEEEEEvNS4_8identityENS4_18SM100_TMA_2SM_LOADES1A_vS1B_EENS_8epilogue10collective18CollectiveEpilogueINS1E_23Sm100TmaWarpSpecializedILi4ELi2ELi16ELb1ELb0EEEJNS5_IJSG_SF_SG_EEENS5_IJNSS_ISG_SC_EENSS_INS5_IJNSA_ILi16EEESB_EEES18_EEEEESI_NS5_IJlSC_lEEESI_S1P_NS1E_6fusion15FusionCallbacksIS1I_NS1Q_17LinearCombinationISI_fSI_fLNS_15FloatRoundStyleE2EEES1J_S1O_JEEENS4_5SM1004TMEM4LOAD26SM100_TMEM_LOAD_32dp32b16xENS4_13SM90_TMA_LOADENS11_INS12_ILi1ELi4ELi3EEES15_NSS_INS5_IJS16_S1L_EEENS5_IJS1L_SC_EEEEEEENS4_39AutoVectorizingCopyWithAssumedAlignmentILi128EEENS4_14SM90_TMA_STOREES25_S27_S27_EEEvvEEEEvNT_6ParamsE:
	.zero		2944


//--------------------- SYMBOLS --------------------------

	.type		.nv.reservedSmem.offset0,@object
	.size		.nv.reservedSmem.offset0,0x4
	.type		.nv.reservedSmem.cap,@object
	.size		.nv.reservedSmem.cap,0x4
	.type		__assertfail,@function
